// auto-generated by cutlass_sweep.gemm — config: {"arch": "sm_100", "cluster_m": 1, "cluster_n": 4, "dtype": "e5m2", "dtype_b": "e5m2", "layout": "nt", "stages": 0, "tile_k": 32, "tile_m": 64, "tile_n": 256}
#include "cutlass/cutlass.h"
#include "cutlass/gemm/collective/collective_builder.hpp"
#include "cutlass/gemm/device/gemm_universal_adapter.h"
#include "cutlass/gemm/kernel/gemm_universal.hpp"
#include "cutlass/epilogue/collective/collective_builder.hpp"

using ElemA = cutlass::float_e5m2_t;
using ElemB = cutlass::float_e5m2_t;
using ElemCD = cutlass::float_e5m2_t;
using Acc  = float;
using TileShape    = cute::Shape<cute::_64, cute::_256, cute::_32>;
using ClusterShape = cute::Shape<cute::_1, cute::_4, cute::_1>;

using CollectiveEpilogue = typename cutlass::epilogue::collective::CollectiveBuilder<
    cutlass::arch::Sm100, cutlass::arch::OpClassTensorOp,
    TileShape, ClusterShape,
    cutlass::epilogue::collective::EpilogueTileAuto,
    Acc, Acc,
    ElemCD, cutlass::layout::RowMajor, 128 / cutlass::sizeof_bits<ElemCD>::value,
    ElemCD, cutlass::layout::RowMajor, 128 / cutlass::sizeof_bits<ElemCD>::value,
    cutlass::epilogue::collective::EpilogueScheduleAuto
  >::CollectiveOp;

using CollectiveMainloop = typename cutlass::gemm::collective::CollectiveBuilder<
    cutlass::arch::Sm100, cutlass::arch::OpClassTensorOp,
    ElemA, cutlass::layout::RowMajor, 128 / cutlass::sizeof_bits<ElemA>::value,
    ElemB, cutlass::layout::ColumnMajor, 128 / cutlass::sizeof_bits<ElemB>::value,
    Acc,
    TileShape, ClusterShape,
    cutlass::gemm::collective::StageCountAutoCarveout<static_cast<int>(sizeof(typename CollectiveEpilogue::SharedStorage))>,
    cutlass::gemm::collective::KernelScheduleAuto
  >::CollectiveOp;

using GemmKernel = cutlass::gemm::kernel::GemmUniversal<
    cute::Shape<int,int,int,int>,
    CollectiveMainloop,
    CollectiveEpilogue
>;
using Gemm = cutlass::gemm::device::GemmUniversalAdapter<GemmKernel>;

// Force the device kernel symbol into the cubin without needing a host main.
auto* _anchor = &cutlass::device_kernel<GemmKernel>;


// ===== COMPILED SASS (sm_100a) =====

	.target	sm_100a

	.elftype	@"ET_EXEC"


//--------------------- .note.nv.tkinfo           --------------------------
	.section	.note.nv.tkinfo,"",@"SHT_NOTE"
	.sectionflags	@"SHF_NOTE_NV_TKINFO"
	.tkinfo
        /*0018*/ 	.word	0x00000002
        /*0030*/ 	.string	""
        /*0030*/ 	.string	"ptxas"
        /*0030*/ 	.string	"Cuda compilation tools, release 13.0, V13.0.88"
        /*0030*/ 	.string	"Build cuda_13.0.r13.0/compiler.36424714_0"
        /*0030*/ 	.string	"-arch sm_100a -m 64 "



//--------------------- .note.nv.cuinfo           --------------------------
	.section	.note.nv.cuinfo,"",@"SHT_NOTE"
	.sectionflags	@"SHF_NOTE_NV_CUINFO"
        /*0018*/ 	.short	0x0002
        /*001a*/ 	.short	0x0064
        /*001c*/ 	.short	0x0082
	.zero		2


//--------------------- .nv.info                  --------------------------
	.section	.nv.info,"",@"SHT_CUDA_INFO"
	.align	4


	//----- nvinfo : EIATTR_REGCOUNT
	.align		4
        /*0000*/ 	.byte	0x04, 0x2f
        /*0002*/ 	.short	(.L_20 - .L_19)
	.align		4
.L_19:
        /*0004*/ 	.word	index@(_ZN7cutlass13device_kernelINS_4gemm6kernel13GemmUniversalIN4cute5tupleIJiiiiEEENS1_10collective13CollectiveMmaINS1_35MainloopSm100TmaUmmaWarpSpecializedILi20ELi2ELi4ENS5_IJNS4_1CILi1EEENSA_ILi4EEESB_EEEEENS5_IJNSA_ILi64EEENSA_ILi256EEENSA_ILi32EEEEEENS_12float_e5m2_tENS5_IJlSB_lEEESJ_SK_NS4_8TiledMMAINS4_8MMA_AtomIJNS4_10MMA_TraitsINS4_19SM100_MMA_F8F6F4_SSEJSJ_SJ_fSF_SG_NS4_17integral_constantINS4_4UMMA5MajorELSR_0EEESS_NSP_INSQ_7ScaleInELST_0EEESU_EEEEEENS4_6LayoutINS5_IJSB_SB_SB_EEENS5_IJNSA_ILi0EEESZ_SZ_EEEEENS5_IJNS4_10UnderscoreES12_S12_EEEEENS4_23SM90_TMA_LOAD_MULTICASTENS4_14ComposedLayoutINS4_7SwizzleILi1ELi4ELi3EEENS4_18smem_ptr_flag_bitsILi8EEENSX_INS5_IJNSA_ILi8EEESH_EEENS5_IJSH_SB_EEEEEEEvNS4_8identityENS4_13SM90_TMA_LOADES1F_vS1G_EENS_8epilogue10collective18CollectiveEpilogueINS1J_23Sm100TmaWarpSpecializedILi4ELi2ELi32ELb0ELb0EEEJSI_NS5_IJNSX_ISF_SB_EES1O_EEESJ_SK_SJ_SK_NS1J_6fusion15FusionCallbacksIS1N_NS1Q_17LinearCombinationISJ_fSJ_fLNS_15FloatRoundStyleE2EEESI_S1P_JEEENS4_5SM1004TMEM4LOAD26SM100_TMEM_LOAD_16dp32b32xES1H_NS16_INS17_ILi2ELi4ELi3EEES1A_NSX_INS5_IJS1B_SF_EEENS5_IJSF_SB_EEEEEEENS4_39AutoVectorizingCopyWithAssumedAlignmentILi128EEENS4_14SM90_TMA_STOREES24_S26_S26_EEEvvEEEEvNT_6ParamsE)
        /*0008*/ 	.word	0x00000075


	//----- nvinfo : EIATTR_FRAME_SIZE
	.align		4
.L_20:
        /*000c*/ 	.byte	0x04, 0x11
        /*000e*/ 	.short	(.L_22 - .L_21)
	.align		4
.L_21:
        /*0010*/ 	.word	index@($__internal_2_$__cuda_sm10x_tcgen05_guardrail_trap_unallocated_columns_being_dealloced)
        /*0014*/ 	.word	0x00000000


	//----- nvinfo : EIATTR_FRAME_SIZE
	.align		4
.L_22:
        /*0018*/ 	.byte	0x04, 0x11
        /*001a*/ 	.short	(.L_24 - .L_23)
	.align		4
.L_23:
        /*001c*/ 	.word	index@($__internal_1_$__cuda_sm10x_tcgen05_guardrail_trap_phase_invalid_during_alloc)
        /*0020*/ 	.word	0x00000000


	//----- nvinfo : EIATTR_FRAME_SIZE
	.align		4
.L_24:
        /*0024*/ 	.byte	0x04, 0x11
        /*0026*/ 	.short	(.L_26 - .L_25)
	.align		4
.L_25:
        /*0028*/ 	.word	index@($__internal_0_$__cuda_sm10x_tcgen05_guardrail_trap_col_being_dealloced_not_returned_by_alloc)
        /*002c*/ 	.word	0x00000000


	//----- nvinfo : EIATTR_FRAME_SIZE
	.align		4
.L_26:
        /*0030*/ 	.byte	0x04, 0x11
        /*0032*/ 	.short	(.L_28 - .L_27)
	.align		4
.L_27:
        /*0034*/ 	.word	index@(_ZN7cutlass13device_kernelINS_4gemm6kernel13GemmUniversalIN4cute5tupleIJiiiiEEENS1_10collective13CollectiveMmaINS1_35MainloopSm100TmaUmmaWarpSpecializedILi20ELi2ELi4ENS5_IJNS4_1CILi1EEENSA_ILi4EEESB_EEEEENS5_IJNSA_ILi64EEENSA_ILi256EEENSA_ILi32EEEEEENS_12float_e5m2_tENS5_IJlSB_lEEESJ_SK_NS4_8TiledMMAINS4_8MMA_AtomIJNS4_10MMA_TraitsINS4_19SM100_MMA_F8F6F4_SSEJSJ_SJ_fSF_SG_NS4_17integral_constantINS4_4UMMA5MajorELSR_0EEESS_NSP_INSQ_7ScaleInELST_0EEESU_EEEEEENS4_6LayoutINS5_IJSB_SB_SB_EEENS5_IJNSA_ILi0EEESZ_SZ_EEEEENS5_IJNS4_10UnderscoreES12_S12_EEEEENS4_23SM90_TMA_LOAD_MULTICASTENS4_14ComposedLayoutINS4_7SwizzleILi1ELi4ELi3EEENS4_18smem_ptr_flag_bitsILi8EEENSX_INS5_IJNSA_ILi8EEESH_EEENS5_IJSH_SB_EEEEEEEvNS4_8identityENS4_13SM90_TMA_LOADES1F_vS1G_EENS_8epilogue10collective18CollectiveEpilogueINS1J_23Sm100TmaWarpSpecializedILi4ELi2ELi32ELb0ELb0EEEJSI_NS5_IJNSX_ISF_SB_EES1O_EEESJ_SK_SJ_SK_NS1J_6fusion15FusionCallbacksIS1N_NS1Q_17LinearCombinationISJ_fSJ_fLNS_15FloatRoundStyleE2EEESI_S1P_JEEENS4_5SM1004TMEM4LOAD26SM100_TMEM_LOAD_16dp32b32xES1H_NS16_INS17_ILi2ELi4ELi3EEES1A_NSX_INS5_IJS1B_SF_EEENS5_IJSF_SB_EEEEEEENS4_39AutoVectorizingCopyWithAssumedAlignmentILi128EEENS4_14SM90_TMA_STOREES24_S26_S26_EEEvvEEEEvNT_6ParamsE)
        /*0038*/ 	.word	0x00000000


	//----- nvinfo : EIATTR_MIN_STACK_SIZE
	.align		4
.L_28:
        /*003c*/ 	.byte	0x04, 0x12
        /*003e*/ 	.short	(.L_30 - .L_29)
	.align		4
.L_29:
        /*0040*/ 	.word	index@(_ZN7cutlass13device_kernelINS_4gemm6kernel13GemmUniversalIN4cute5tupleIJiiiiEEENS1_10collective13CollectiveMmaINS1_35MainloopSm100TmaUmmaWarpSpecializedILi20ELi2ELi4ENS5_IJNS4_1CILi1EEENSA_ILi4EEESB_EEEEENS5_IJNSA_ILi64EEENSA_ILi256EEENSA_ILi32EEEEEENS_12float_e5m2_tENS5_IJlSB_lEEESJ_SK_NS4_8TiledMMAINS4_8MMA_AtomIJNS4_10MMA_TraitsINS4_19SM100_MMA_F8F6F4_SSEJSJ_SJ_fSF_SG_NS4_17integral_constantINS4_4UMMA5MajorELSR_0EEESS_NSP_INSQ_7ScaleInELST_0EEESU_EEEEEENS4_6LayoutINS5_IJSB_SB_SB_EEENS5_IJNSA_ILi0EEESZ_SZ_EEEEENS5_IJNS4_10UnderscoreES12_S12_EEEEENS4_23SM90_TMA_LOAD_MULTICASTENS4_14ComposedLayoutINS4_7SwizzleILi1ELi4ELi3EEENS4_18smem_ptr_flag_bitsILi8EEENSX_INS5_IJNSA_ILi8EEESH_EEENS5_IJSH_SB_EEEEEEEvNS4_8identityENS4_13SM90_TMA_LOADES1F_vS1G_EENS_8epilogue10collective18CollectiveEpilogueINS1J_23Sm100TmaWarpSpecializedILi4ELi2ELi32ELb0ELb0EEEJSI_NS5_IJNSX_ISF_SB_EES1O_EEESJ_SK_SJ_SK_NS1J_6fusion15FusionCallbacksIS1N_NS1Q_17LinearCombinationISJ_fSJ_fLNS_15FloatRoundStyleE2EEESI_S1P_JEEENS4_5SM1004TMEM4LOAD26SM100_TMEM_LOAD_16dp32b32xES1H_NS16_INS17_ILi2ELi4ELi3EEES1A_NSX_INS5_IJS1B_SF_EEENS5_IJSF_SB_EEEEEEENS4_39AutoVectorizingCopyWithAssumedAlignmentILi128EEENS4_14SM90_TMA_STOREES24_S26_S26_EEEvvEEEEvNT_6ParamsE)
        /*0044*/ 	.word	0x00000000
.L_30:


//--------------------- .nv.compat                --------------------------
	.section	.nv.compat,"",@"SHT_CUDA_COMPAT_INFO"
	.align	4
        /*0000*/ 	.byte	0x02, 0x09, 0x01, 0x00, 0x02, 0x02, 0x02, 0x00, 0x02, 0x05, 0x05, 0x00, 0x03, 0x07, 0x01, 0x01
        /*0010*/ 	.byte	0x02, 0x03, 0x01, 0x00, 0x02, 0x06, 0x01, 0x00, 0x04, 0x0b, 0x08, 0x00, 0x09, 0x00, 0x00, 0x00
        /*0020*/ 	.byte	0x00, 0x00, 0x00, 0x00


//--------------------- .nv.info._ZN7cutlass13device_kernelINS_4gemm6kernel13GemmUniversalIN4cute5tupleIJiiiiEEENS1_10collective13CollectiveMmaINS1_35MainloopSm100TmaUmmaWarpSpecializedILi20ELi2ELi4ENS5_IJNS4_1CILi1EEENSA_ILi4EEESB_EEEEENS5_IJNSA_ILi64EEENSA_ILi256EEENSA_ILi32EEEEEENS_12float_e5m2_tENS5_IJlSB_lEEESJ_SK_NS4_8TiledMMAINS4_8MMA_AtomIJNS4_10MMA_TraitsINS4_19SM100_MMA_F8F6F4_SSEJSJ_SJ_fSF_SG_NS4_17integral_constantINS4_4UMMA5MajorELSR_0EEESS_NSP_INSQ_7ScaleInELST_0EEESU_EEEEEENS4_6LayoutINS5_IJSB_SB_SB_EEENS5_IJNSA_ILi0EEESZ_SZ_EEEEENS5_IJNS4_10UnderscoreES12_S12_EEEEENS4_23SM90_TMA_LOAD_MULTICASTENS4_14ComposedLayoutINS4_7SwizzleILi1ELi4ELi3EEENS4_18smem_ptr_flag_bitsILi8EEENSX_INS5_IJNSA_ILi8EEESH_EEENS5_IJSH_SB_EEEEEEEvNS4_8identityENS4_13SM90_TMA_LOADES1F_vS1G_EENS_8epilogue10collective18CollectiveEpilogueINS1J_23Sm100TmaWarpSpecializedILi4ELi2ELi32ELb0ELb0EEEJSI_NS5_IJNSX_ISF_SB_EES1O_EEESJ_SK_SJ_SK_NS1J_6fusion15FusionCallbacksIS1N_NS1Q_17LinearCombinationISJ_fSJ_fLNS_15FloatRoundStyleE2EEESI_S1P_JEEENS4_5SM1004TMEM4LOAD26SM100_TMEM_LOAD_16dp32b32xES1H_NS16_INS17_ILi2ELi4ELi3EEES1A_NSX_INS5_IJS1B_SF_EEENS5_IJSF_SB_EEEEEEENS4_39AutoVectorizingCopyWithAssumedAlignmentILi128EEENS4_14SM90_TMA_STOREES24_S26_S26_EEEvvEEEEvNT_6ParamsE --------------------------
	.section	.nv.info._ZN7cutlass13device_kernelINS_4gemm6kernel13GemmUniversalIN4cute5tupleIJiiiiEEENS1_10collective13CollectiveMmaINS1_35MainloopSm100TmaUmmaWarpSpecializedILi20ELi2ELi4ENS5_IJNS4_1CILi1EEENSA_ILi4EEESB_EEEEENS5_IJNSA_ILi64EEENSA_ILi256EEENSA_ILi32EEEEEENS_12float_e5m2_tENS5_IJlSB_lEEESJ_SK_NS4_8TiledMMAINS4_8MMA_AtomIJNS4_10MMA_TraitsINS4_19SM100_MMA_F8F6F4_SSEJSJ_SJ_fSF_SG_NS4_17integral_constantINS4_4UMMA5MajorELSR_0EEESS_NSP_INSQ_7ScaleInELST_0EEESU_EEEEEENS4_6LayoutINS5_IJSB_SB_SB_EEENS5_IJNSA_ILi0EEESZ_SZ_EEEEENS5_IJNS4_10UnderscoreES12_S12_EEEEENS4_23SM90_TMA_LOAD_MULTICASTENS4_14ComposedLayoutINS4_7SwizzleILi1ELi4ELi3EEENS4_18smem_ptr_flag_bitsILi8EEENSX_INS5_IJNSA_ILi8EEESH_EEENS5_IJSH_SB_EEEEEEEvNS4_8identityENS4_13SM90_TMA_LOADES1F_vS1G_EENS_8epilogue10collective18CollectiveEpilogueINS1J_23Sm100TmaWarpSpecializedILi4ELi2ELi32ELb0ELb0EEEJSI_NS5_IJNSX_ISF_SB_EES1O_EEESJ_SK_SJ_SK_NS1J_6fusion15FusionCallbacksIS1N_NS1Q_17LinearCombinationISJ_fSJ_fLNS_15FloatRoundStyleE2EEESI_S1P_JEEENS4_5SM1004TMEM4LOAD26SM100_TMEM_LOAD_16dp32b32xES1H_NS16_INS17_ILi2ELi4ELi3EEES1A_NSX_INS5_IJS1B_SF_EEENS5_IJSF_SB_EEEEEEENS4_39AutoVectorizingCopyWithAssumedAlignmentILi128EEENS4_14SM90_TMA_STOREES24_S26_S26_EEEvvEEEEvNT_6ParamsE,"",@"SHT_CUDA_INFO"
	.sectionflags	@""
	.align	4


	//----- nvinfo : EIATTR_CUDA_API_VERSION
	.align		4
        /*0000*/ 	.byte	0x04, 0x37
        /*0002*/ 	.short	(.L_32 - .L_31)
.L_31:
        /*0004*/ 	.word	0x00000082


	//----- nvinfo : EIATTR_KPARAM_INFO
	.align		4
.L_32:
        /*0008*/ 	.byte	0x04, 0x17
        /*000a*/ 	.short	(.L_34 - .L_33)
.L_33:
        /*000c*/ 	.word	0x00000000
        /*0010*/ 	.short	0x0000
        /*0012*/ 	.short	0x0000
        /*0014*/ 	.byte	0x00, 0xf0, 0x01, 0x20


	//----- nvinfo : EIATTR_AT_ENTRY_FRAGMENTS
	.align		4
.L_34:
        /*0018*/ 	.byte	0x04, 0x4f
        /*001a*/ 	.short	(.L_36 - .L_35)


	//   ....[0]....
.L_35:
        /*001c*/ 	.word	0x00000006


	//----- nvinfo : EIATTR_RESERVED_SMEM_USED
	.align		4
.L_36:
        /*0020*/ 	.byte	0x01, 0x41
	.zero		2


	//----- nvinfo : EIATTR_SPARSE_MMA_MASK
	.align		4
        /*0024*/ 	.byte	0x03, 0x50
        /*0026*/ 	.short	0x0000


	//----- nvinfo : EIATTR_TCGEN05_1CTA_USED
	.align		4
        /*0028*/ 	.byte	0x01, 0x51
	.zero		2


	//----- nvinfo : EIATTR_MAXREG_COUNT
	.align		4
        /*002c*/ 	.byte	0x03, 0x1b
        /*002e*/ 	.short	0x00ff


	//----- nvinfo : EIATTR_NUM_BARRIERS
	.align		4
        /*0030*/ 	.byte	0x02, 0x4c
        /*0032*/ 	.byte	0x07
	.zero		1


	//----- nvinfo : EIATTR_EXTERNS
	.align		4
        /*0034*/ 	.byte	0x04, 0x0f
        /*0036*/ 	.short	(.L_38 - .L_37)


	//   ....[0]....
	.align		4
.L_37:
        /*0038*/ 	.word	index@(__assertfail)


	//----- nvinfo : EIATTR_MERCURY_ISA_VERSION
	.align		4
.L_38:
        /*003c*/ 	.byte	0x03, 0x5f
        /*003e*/ 	.short	0x0101


	//----- nvinfo : EIATTR_INT_WARP_WIDE_INSTR_OFFSETS
	.align		4
        /*0040*/ 	.byte	0x04, 0x31
        /*0042*/ 	.short	(.L_40 - .L_39)


	//   ....[0]....
.L_39:
        /*0044*/ 	.word	0x00004740


	//   ....[1]....
        /*0048*/ 	.word	0x00004760


	//   ....[2]....
        /*004c*/ 	.word	0x00004790


	//   ....[3]....
        /*0050*/ 	.word	0x00005310


	//   ....[4]....
        /*0054*/ 	.word	0x00005380


	//   ....[5]....
        /*0058*/ 	.word	0x00005450


	//   ....[6]....
        /*005c*/ 	.word	0x000054d0


	//   ....[7]....
        /*0060*/ 	.word	0x000055c0


	//   ....[8]....
        /*0064*/ 	.word	0x00005640


	//   ....[9]....
        /*0068*/ 	.word	0x00005720


	//   ....[10]....
        /*006c*/ 	.word	0x000057d0


	//----- nvinfo : EIATTR_COOP_GROUP_MASK_REGIDS
	.align		4
.L_40:
        /*0070*/ 	.byte	0x04, 0x29
        /*0072*/ 	.short	(.L_42 - .L_41)


	//   ....[0]....
.L_41:
        /*0074*/ 	.word	0xffffffff


	//   ....[1]....
        /*0078*/ 	.word	0xffffffff


	//   ....[2]....
        /*007c*/ 	.word	0xffffffff


	//   ....[3]....
        /*0080*/ 	.word	0xffffffff


	//   ....[4]....
        /*0084*/ 	.word	0xffffffff


	//   ....[5]....
        /*0088*/ 	.word	0xffffffff


	//   ....[6]....
        /*008c*/ 	.word	0xffffffff


	//   ....[7]....
        /*0090*/ 	.word	0xffffffff


	//   ....[8]....
        /*0094*/ 	.word	0xffffffff


	//   ....[9]....
        /*0098*/ 	.word	0xffffffff


	//   ....[10]....
        /*009c*/ 	.word	0xffffffff


	//   ....[11]....
        /*00a0*/ 	.word	0xffffffff


	//   ....[12]....
        /*00a4*/ 	.word	0xffffffff


	//   ....[13]....
        /*00a8*/ 	.word	0xffffffff


	//----- nvinfo : EIATTR_COOP_GROUP_INSTR_OFFSETS
	.align		4
.L_42:
        /*00ac*/ 	.byte	0x04, 0x28
        /*00ae*/ 	.short	(.L_44 - .L_43)


	//   ....[0]....
.L_43:
        /*00b0*/ 	.word	0x00000080


	//   ....[1]....
        /*00b4*/ 	.word	0x000004f0


	//   ....[2]....
        /*00b8*/ 	.word	0x000008d0


	//   ....[3]....
        /*00bc*/ 	.word	0x00000a70


	//   ....[4]....
        /*00c0*/ 	.word	0x00000b70


	//   ....[5]....
        /*00c4*/ 	.word	0x00000ce0


	//   ....[6]....
        /*00c8*/ 	.word	0x00000e80


	//   ....[7]....
        /*00cc*/ 	.word	0x00001030


	//   ....[8]....
        /*00d0*/ 	.word	0x000022a0


	//   ....[9]....
        /*00d4*/ 	.word	0x00003a80


	//   ....[10]....
        /*00d8*/ 	.word	0x00003c90


	//   ....[11]....
        /*00dc*/ 	.word	0x00003cc0


	//   ....[12]....
        /*00e0*/ 	.word	0x00004620


	//   ....[13]....
        /*00e4*/ 	.word	0x00004850


	//----- nvinfo : EIATTR_VRC_CTA_INIT_COUNT
	.align		4
.L_44:
        /*00e8*/ 	.byte	0x02, 0x4a
        /*00ea*/ 	.byte	0x80
	.zero		1


	//----- nvinfo : EIATTR_SYSCALL_OFFSETS
	.align		4
        /*00ec*/ 	.byte	0x04, 0x46
        /*00ee*/ 	.short	(.L_46 - .L_45)


	//   ....[0]....
.L_45:
        /*00f0*/ 	.word	0x00006460


	//   ....[1]....
        /*00f4*/ 	.word	0x000065a0


	//   ....[2]....
        /*00f8*/ 	.word	0x00006dd0


	//   ....[3]....
        /*00fc*/ 	.word	0x00007b60


	//   ....[4]....
        /*0100*/ 	.word	0x000088b0


	//   ....[5]....
        /*0104*/ 	.word	0x00009630


	//----- nvinfo : EIATTR_MBARRIER_INSTR_OFFSETS
	.align		4
.L_46:
        /*0108*/ 	.byte	0x04, 0x39
        /*010a*/ 	.short	(.L_48 - .L_47)


	//   ....[0]....
.L_47:
        /*010c*/ 	.word	0x00000630
        /*0110*/ 	.word	0x000000ff
        /*0114*/ 	.word	0x00000000
        /*0118*/ 	.short	0x0100
        /*011a*/ 	.byte	0x04
	.zero		1


	//   ....[1]....
        /*011c*/ 	.word	0x00000640
        /*0120*/ 	.word	0x000000ff
        /*0124*/ 	.word	0x000000a0
        /*0128*/ 	.short	0x0100
        /*012a*/ 	.byte	0x04
	.zero		1


	//   ....[2]....
        /*012c*/ 	.word	0x00000650
        /*0130*/ 	.word	0x000000ff
        /*0134*/ 	.word	0x00000008
        /*0138*/ 	.short	0x0100
        /*013a*/ 	.byte	0x04
	.zero		1


	//   ....[3]....
        /*013c*/ 	.word	0x00000660
        /*0140*/ 	.word	0x000000ff
        /*0144*/ 	.word	0x000000a8
        /*0148*/ 	.short	0x0100
        /*014a*/ 	.byte	0x04
	.zero		1


	//   ....[4]....
        /*014c*/ 	.word	0x00000670
        /*0150*/ 	.word	0x000000ff
        /*0154*/ 	.word	0x00000010
        /*0158*/ 	.short	0x0100
        /*015a*/ 	.byte	0x04
	.zero		1


	//   ....[5]....
        /*015c*/ 	.word	0x00000680
        /*0160*/ 	.word	0x000000ff
        /*0164*/ 	.word	0x000000b0
        /*0168*/ 	.short	0x0100
        /*016a*/ 	.byte	0x04
	.zero		1


	//   ....[6]....
        /*016c*/ 	.word	0x00000690
        /*0170*/ 	.word	0x000000ff
        /*0174*/ 	.word	0x00000018
        /*0178*/ 	.short	0x0100
        /*017a*/ 	.byte	0x04
	.zero		1


	//   ....[7]....
        /*017c*/ 	.word	0x000006a0
        /*0180*/ 	.word	0x000000ff
        /*0184*/ 	.word	0x000000b8
        /*0188*/ 	.short	0x0100
        /*018a*/ 	.byte	0x04
	.zero		1


	//   ....[8]....
        /*018c*/ 	.word	0x000006b0
        /*0190*/ 	.word	0x000000ff
        /*0194*/ 	.word	0x00000020
        /*0198*/ 	.short	0x0100
        /*019a*/ 	.byte	0x04
	.zero		1


	//   ....[9]....
        /*019c*/ 	.word	0x000006c0
        /*01a0*/ 	.word	0x000000ff
        /*01a4*/ 	.word	0x000000c0
        /*01a8*/ 	.short	0x0100
        /*01aa*/ 	.byte	0x04
	.zero		1


	//   ....[10]....
        /*01ac*/ 	.word	0x000006d0
        /*01b0*/ 	.word	0x000000ff
        /*01b4*/ 	.word	0x00000028
        /*01b8*/ 	.short	0x0100
        /*01ba*/ 	.byte	0x04
	.zero		1


	//   ....[11]....
        /*01bc*/ 	.word	0x000006e0
        /*01c0*/ 	.word	0x000000ff
        /*01c4*/ 	.word	0x000000c8
        /*01c8*/ 	.short	0x0100
        /*01ca*/ 	.byte	0x04
	.zero		1


	//   ....[12]....
        /*01cc*/ 	.word	0x000006f0
        /*01d0*/ 	.word	0x000000ff
        /*01d4*/ 	.word	0x00000030
        /*01d8*/ 	.short	0x0100
        /*01da*/ 	.byte	0x04
	.zero		1


	//   ....[13]....
        /*01dc*/ 	.word	0x00000700
        /*01e0*/ 	.word	0x000000ff
        /*01e4*/ 	.word	0x000000d0
        /*01e8*/ 	.short	0x0100
        /*01ea*/ 	.byte	0x04
	.zero		1


	//   ....[14]....
        /*01ec*/ 	.word	0x00000710
        /*01f0*/ 	.word	0x000000ff
        /*01f4*/ 	.word	0x00000038
        /*01f8*/ 	.short	0x0100
        /*01fa*/ 	.byte	0x04
	.zero		1


	//   ....[15]....
        /*01fc*/ 	.word	0x00000720
        /*0200*/ 	.word	0x000000ff
        /*0204*/ 	.word	0x000000d8
        /*0208*/ 	.short	0x0100
        /*020a*/ 	.byte	0x04
	.zero		1


	//   ....[16]....
        /*020c*/ 	.word	0x00000730
        /*0210*/ 	.word	0x000000ff
        /*0214*/ 	.word	0x00000040
        /*0218*/ 	.short	0x0100
        /*021a*/ 	.byte	0x04
	.zero		1


	//   ....[17]....
        /*021c*/ 	.word	0x00000740
        /*0220*/ 	.word	0x000000ff
        /*0224*/ 	.word	0x000000e0
        /*0228*/ 	.short	0x0100
        /*022a*/ 	.byte	0x04
	.zero		1


	//   ....[18]....
        /*022c*/ 	.word	0x00000750
        /*0230*/ 	.word	0x000000ff
        /*0234*/ 	.word	0x00000048
        /*0238*/ 	.short	0x0100
        /*023a*/ 	.byte	0x04
	.zero		1


	//   ....[19]....
        /*023c*/ 	.word	0x00000760
        /*0240*/ 	.word	0x000000ff
        /*0244*/ 	.word	0x000000e8
        /*0248*/ 	.short	0x0100
        /*024a*/ 	.byte	0x04
	.zero		1


	//   ....[20]....
        /*024c*/ 	.word	0x00000770
        /*0250*/ 	.word	0x000000ff
        /*0254*/ 	.word	0x00000050
        /*0258*/ 	.short	0x0100
        /*025a*/ 	.byte	0x04
	.zero		1


	//   ....[21]....
        /*025c*/ 	.word	0x00000780
        /*0260*/ 	.word	0x000000ff
        /*0264*/ 	.word	0x000000f0
        /*0268*/ 	.short	0x0100
        /*026a*/ 	.byte	0x04
	.zero		1


	//   ....[22]....
        /*026c*/ 	.word	0x00000790
        /*0270*/ 	.word	0x000000ff
        /*0274*/ 	.word	0x00000058
        /*0278*/ 	.short	0x0100
        /*027a*/ 	.byte	0x04
	.zero		1


	//   ....[23]....
        /*027c*/ 	.word	0x000007a0
        /*0280*/ 	.word	0x000000ff
        /*0284*/ 	.word	0x000000f8
        /*0288*/ 	.short	0x0100
        /*028a*/ 	.byte	0x04
	.zero		1


	//   ....[24]....
        /*028c*/ 	.word	0x000007b0
        /*0290*/ 	.word	0x000000ff
        /*0294*/ 	.word	0x00000060
        /*0298*/ 	.short	0x0100
        /*029a*/ 	.byte	0x04
	.zero		1


	//   ....[25]....
        /*029c*/ 	.word	0x000007c0
        /*02a0*/ 	.word	0x000000ff
        /*02a4*/ 	.word	0x00000100
        /*02a8*/ 	.short	0x0100
        /*02aa*/ 	.byte	0x04
	.zero		1


	//   ....[26]....
        /*02ac*/ 	.word	0x000007d0
        /*02b0*/ 	.word	0x000000ff
        /*02b4*/ 	.word	0x00000068
        /*02b8*/ 	.short	0x0100
        /*02ba*/ 	.byte	0x04
	.zero		1


	//   ....[27]....
        /*02bc*/ 	.word	0x000007e0
        /*02c0*/ 	.word	0x000000ff
        /*02c4*/ 	.word	0x00000108
        /*02c8*/ 	.short	0x0100
        /*02ca*/ 	.byte	0x04
	.zero		1


	//   ....[28]....
        /*02cc*/ 	.word	0x000007f0
        /*02d0*/ 	.word	0x000000ff
        /*02d4*/ 	.word	0x00000070
        /*02d8*/ 	.short	0x0100
        /*02da*/ 	.byte	0x04
	.zero		1


	//   ....[29]....
        /*02dc*/ 	.word	0x00000800
        /*02e0*/ 	.word	0x000000ff
        /*02e4*/ 	.word	0x00000110
        /*02e8*/ 	.short	0x0100
        /*02ea*/ 	.byte	0x04
	.zero		1


	//   ....[30]....
        /*02ec*/ 	.word	0x00000810
        /*02f0*/ 	.word	0x000000ff
        /*02f4*/ 	.word	0x00000078
        /*02f8*/ 	.short	0x0100
        /*02fa*/ 	.byte	0x04
	.zero		1


	//   ....[31]....
        /*02fc*/ 	.word	0x00000820
        /*0300*/ 	.word	0x000000ff
        /*0304*/ 	.word	0x00000118
        /*0308*/ 	.short	0x0100
        /*030a*/ 	.byte	0x04
	.zero		1


	//   ....[32]....
        /*030c*/ 	.word	0x00000830
        /*0310*/ 	.word	0x000000ff
        /*0314*/ 	.word	0x00000080
        /*0318*/ 	.short	0x0100
        /*031a*/ 	.byte	0x04
	.zero		1


	//   ....[33]....
        /*031c*/ 	.word	0x00000840
        /*0320*/ 	.word	0x000000ff
        /*0324*/ 	.word	0x00000120
        /*0328*/ 	.short	0x0100
        /*032a*/ 	.byte	0x04
	.zero		1


	//   ....[34]....
        /*032c*/ 	.word	0x00000850
        /*0330*/ 	.word	0x000000ff
        /*0334*/ 	.word	0x00000088
        /*0338*/ 	.short	0x0100
        /*033a*/ 	.byte	0x04
	.zero		1


	//   ....[35]....
        /*033c*/ 	.word	0x00000860
        /*0340*/ 	.word	0x000000ff
        /*0344*/ 	.word	0x00000128
        /*0348*/ 	.short	0x0100
        /*034a*/ 	.byte	0x04
	.zero		1


	//   ....[36]....
        /*034c*/ 	.word	0x00000870
        /*0350*/ 	.word	0x000000ff
        /*0354*/ 	.word	0x00000090
        /*0358*/ 	.short	0x0100
        /*035a*/ 	.byte	0x04
	.zero		1


	//   ....[37]....
        /*035c*/ 	.word	0x00000880
        /*0360*/ 	.word	0x000000ff
        /*0364*/ 	.word	0x00000130
        /*0368*/ 	.short	0x0100
        /*036a*/ 	.byte	0x04
	.zero		1


	//   ....[38]....
        /*036c*/ 	.word	0x00000890
        /*0370*/ 	.word	0x000000ff
        /*0374*/ 	.word	0x00000098
        /*0378*/ 	.short	0x0100
        /*037a*/ 	.byte	0x04
	.zero		1


	//   ....[39]....
        /*037c*/ 	.word	0x000008a0
        /*0380*/ 	.word	0x000000ff
        /*0384*/ 	.word	0x00000138
        /*0388*/ 	.short	0x0100
        /*038a*/ 	.byte	0x04
	.zero		1


	//   ....[40]....
        /*038c*/ 	.word	0x000009e0
        /*0390*/ 	.word	0x000000ff
        /*0394*/ 	.word	0x00000140
        /*0398*/ 	.short	0x0100
        /*039a*/ 	.byte	0x04
	.zero		1


	//   ....[41]....
        /*039c*/ 	.word	0x000009f0
        /*03a0*/ 	.word	0x000000ff
        /*03a4*/ 	.word	0x00000160
        /*03a8*/ 	.short	0x0100
        /*03aa*/ 	.byte	0x04
	.zero		1


	//   ....[42]....
        /*03ac*/ 	.word	0x00000a00
        /*03b0*/ 	.word	0x000000ff
        /*03b4*/ 	.word	0x00000148
        /*03b8*/ 	.short	0x0100
        /*03ba*/ 	.byte	0x04
	.zero		1


	//   ....[43]....
        /*03bc*/ 	.word	0x00000a10
        /*03c0*/ 	.word	0x000000ff
        /*03c4*/ 	.word	0x00000168
        /*03c8*/ 	.short	0x0100
        /*03ca*/ 	.byte	0x04
	.zero		1


	//   ....[44]....
        /*03cc*/ 	.word	0x00000a20
        /*03d0*/ 	.word	0x000000ff
        /*03d4*/ 	.word	0x00000150
        /*03d8*/ 	.short	0x0100
        /*03da*/ 	.byte	0x04
	.zero		1


	//   ....[45]....
        /*03dc*/ 	.word	0x00000a30
        /*03e0*/ 	.word	0x000000ff
        /*03e4*/ 	.word	0x00000170
        /*03e8*/ 	.short	0x0100
        /*03ea*/ 	.byte	0x04
	.zero		1


	//   ....[46]....
        /*03ec*/ 	.word	0x00000a40
        /*03f0*/ 	.word	0x000000ff
        /*03f4*/ 	.word	0x00000158
        /*03f8*/ 	.short	0x0100
        /*03fa*/ 	.byte	0x04
	.zero		1


	//   ....[47]....
        /*03fc*/ 	.word	0x00000a50
        /*0400*/ 	.word	0x000000ff
        /*0404*/ 	.word	0x00000178
        /*0408*/ 	.short	0x0100
        /*040a*/ 	.byte	0x04
	.zero		1


	//   ....[48]....
        /*040c*/ 	.word	0x00000b40
        /*0410*/ 	.word	0x000000ff
        /*0414*/ 	.word	0x00000180
        /*0418*/ 	.short	0x0100
        /*041a*/ 	.byte	0x06
	.zero		1


	//   ....[49]....
        /*041c*/ 	.word	0x00000b50
        /*0420*/ 	.word	0x000000ff
        /*0424*/ 	.word	0x00000188
        /*0428*/ 	.short	0x0100
        /*042a*/ 	.byte	0x06
	.zero		1


	//   ....[50]....
        /*042c*/ 	.word	0x00000c90
        /*0430*/ 	.word	0x000000ff
        /*0434*/ 	.word	0x00000190
        /*0438*/ 	.short	0x0100
        /*043a*/ 	.byte	0x06
	.zero		1


	//   ....[51]....
        /*043c*/ 	.word	0x00000ca0
        /*0440*/ 	.word	0x000000ff
        /*0444*/ 	.word	0x000001a0
        /*0448*/ 	.short	0x0100
        /*044a*/ 	.byte	0x06
	.zero		1


	//   ....[52]....
        /*044c*/ 	.word	0x00000cb0
        /*0450*/ 	.word	0x000000ff
        /*0454*/ 	.word	0x00000198
        /*0458*/ 	.short	0x0100
        /*045a*/ 	.byte	0x06
	.zero		1


	//   ....[53]....
        /*045c*/ 	.word	0x00000cc0
        /*0460*/ 	.word	0x000000ff
        /*0464*/ 	.word	0x000001a8
        /*0468*/ 	.short	0x0100
        /*046a*/ 	.byte	0x06
	.zero		1


	//   ....[54]....
        /*046c*/ 	.word	0x00000df0
        /*0470*/ 	.word	0x000000ff
        /*0474*/ 	.word	0x000001b0
        /*0478*/ 	.short	0x0100
        /*047a*/ 	.byte	0x04
	.zero		1


	//   ....[55]....
        /*047c*/ 	.word	0x00000e00
        /*0480*/ 	.word	0x000000ff
        /*0484*/ 	.word	0x000001d0
        /*0488*/ 	.short	0x0100
        /*048a*/ 	.byte	0x04
	.zero		1


	//   ....[56]....
        /*048c*/ 	.word	0x00000e10
        /*0490*/ 	.word	0x000000ff
        /*0494*/ 	.word	0x000001b8
        /*0498*/ 	.short	0x0100
        /*049a*/ 	.byte	0x04
	.zero		1


	//   ....[57]....
        /*049c*/ 	.word	0x00000e20
        /*04a0*/ 	.word	0x000000ff
        /*04a4*/ 	.word	0x000001d8
        /*04a8*/ 	.short	0x0100
        /*04aa*/ 	.byte	0x04
	.zero		1


	//   ....[58]....
        /*04ac*/ 	.word	0x00000e30
        /*04b0*/ 	.word	0x000000ff
        /*04b4*/ 	.word	0x000001c0
        /*04b8*/ 	.short	0x0100
        /*04ba*/ 	.byte	0x04
	.zero		1


	//   ....[59]....
        /*04bc*/ 	.word	0x00000e40
        /*04c0*/ 	.word	0x000000ff
        /*04c4*/ 	.word	0x000001e0
        /*04c8*/ 	.short	0x0100
        /*04ca*/ 	.byte	0x04
	.zero		1


	//   ....[60]....
        /*04cc*/ 	.word	0x00000e50
        /*04d0*/ 	.word	0x000000ff
        /*04d4*/ 	.word	0x000001c8
        /*04d8*/ 	.short	0x0100
        /*04da*/ 	.byte	0x04
	.zero		1


	//   ....[61]....
        /*04dc*/ 	.word	0x00000e60
        /*04e0*/ 	.word	0x000000ff
        /*04e4*/ 	.word	0x000001e8
        /*04e8*/ 	.short	0x0100
        /*04ea*/ 	.byte	0x04
	.zero		1


	//   ....[62]....
        /*04ec*/ 	.word	0x00000f50
        /*04f0*/ 	.word	0x000000ff
        /*04f4*/ 	.word	0x000001f0
        /*04f8*/ 	.short	0x0100
        /*04fa*/ 	.byte	0x04
	.zero		1


	//   ....[63]....
        /*04fc*/ 	.word	0x00000f60
        /*0500*/ 	.word	0x000000ff
        /*0504*/ 	.word	0x00000200
        /*0508*/ 	.short	0x0100
        /*050a*/ 	.byte	0x04
	.zero		1


	//   ....[64]....
        /*050c*/ 	.word	0x00000f70
        /*0510*/ 	.word	0x000000ff
        /*0514*/ 	.word	0x000001f8
        /*0518*/ 	.short	0x0100
        /*051a*/ 	.byte	0x04
	.zero		1


	//   ....[65]....
        /*051c*/ 	.word	0x00000f80
        /*0520*/ 	.word	0x000000ff
        /*0524*/ 	.word	0x00000208
        /*0528*/ 	.short	0x0100
        /*052a*/ 	.byte	0x04
	.zero		1


	//   ....[66]....
        /*052c*/ 	.word	0x00001b50
        /*0530*/ 	.word	0x00000000
        /*0534*/ 	.word	0x00000200
        /*0538*/ 	.short	0x010a
        /*053a*/ 	.byte	0xff
	.zero		1


	//   ....[67]....
        /*053c*/ 	.word	0x00001b70
        /*0540*/ 	.word	0x00000000
        /*0544*/ 	.word	0x000001f0
        /*0548*/ 	.short	0x0101
        /*054a*/ 	.byte	0xff
	.zero		1


	//   ....[68]....
        /*054c*/ 	.word	0x00001c30
        /*0550*/ 	.word	0x000000ff
        /*0554*/ 	.word	0x000000a0
        /*0558*/ 	.short	0x010a
        /*055a*/ 	.byte	0x04
	.zero		1


	//   ....[69]....
        /*055c*/ 	.word	0x00001cb0
        /*0560*/ 	.word	0x000000ff
        /*0564*/ 	.word	0x000000a0
        /*0568*/ 	.short	0x010a
        /*056a*/ 	.byte	0x21
	.zero		1


	//   ....[70]....
        /*056c*/ 	.word	0x00001e40
        /*0570*/ 	.word	0x000000ff
        /*0574*/ 	.word	0x000000a0
        /*0578*/ 	.short	0x010a
        /*057a*/ 	.byte	0x08
	.zero		1


	//   ....[71]....
        /*057c*/ 	.word	0x00001f60
        /*0580*/ 	.word	0x000000ff
        /*0584*/ 	.word	0x00000188
        /*0588*/ 	.short	0x0101
        /*058a*/ 	.byte	0x07
	.zero		1


	//   ....[72]....
        /*058c*/ 	.word	0x00001f80
        /*0590*/ 	.word	0x000000ff
        /*0594*/ 	.word	0x000000a0
        /*0598*/ 	.short	0x010a
        /*059a*/ 	.byte	0x04
	.zero		1


	//   ....[73]....
        /*059c*/ 	.word	0x00002000
        /*05a0*/ 	.word	0x000000ff
        /*05a4*/ 	.word	0x000000a0
        /*05a8*/ 	.short	0x010a
        /*05aa*/ 	.byte	0x11
	.zero		1


	//   ....[74]....
        /*05ac*/ 	.word	0x00002190
        /*05b0*/ 	.word	0x000000ff
        /*05b4*/ 	.word	0x000000a0
        /*05b8*/ 	.short	0x010a
        /*05ba*/ 	.byte	0x06
	.zero		1


	//   ....[75]....
        /*05bc*/ 	.word	0x000022d0
        /*05c0*/ 	.word	0x00000003
        /*05c4*/ 	.word	0x00000190
        /*05c8*/ 	.short	0x010a
        /*05ca*/ 	.byte	0xff
	.zero		1


	//   ....[76]....
        /*05cc*/ 	.word	0x00002420
        /*05d0*/ 	.word	0x00000000
        /*05d4*/ 	.word	0x00000000
        /*05d8*/ 	.short	0x0101
        /*05da*/ 	.byte	0xff
	.zero		1


	//   ....[77]....
        /*05dc*/ 	.word	0x000029d0
        /*05e0*/ 	.word	0x000000ff
        /*05e4*/ 	.word	0x00000000
        /*05e8*/ 	.short	0x010a
        /*05ea*/ 	.byte	0x04
	.zero		1


	//   ....[78]....
        /*05ec*/ 	.word	0x00002a60
        /*05f0*/ 	.word	0x000000ff
        /*05f4*/ 	.word	0x00000000
        /*05f8*/ 	.short	0x010a
        /*05fa*/ 	.byte	0x05
	.zero		1


	//   ....[79]....
        /*05fc*/ 	.word	0x00002af0
        /*0600*/ 	.word	0x000000ff
        /*0604*/ 	.word	0x00000000
        /*0608*/ 	.short	0x010a
        /*060a*/ 	.byte	0x05
	.zero		1


	//   ....[80]....
        /*060c*/ 	.word	0x00002b80
        /*0610*/ 	.word	0x000000ff
        /*0614*/ 	.word	0x00000000
        /*0618*/ 	.short	0x010a
        /*061a*/ 	.byte	0x05
	.zero		1


	//   ....[81]....
        /*061c*/ 	.word	0x00002c10
        /*0620*/ 	.word	0x000000ff
        /*0624*/ 	.word	0x00000000
        /*0628*/ 	.short	0x010a
        /*062a*/ 	.byte	0x05
	.zero		1


	//   ....[82]....
        /*062c*/ 	.word	0x00002ca0
        /*0630*/ 	.word	0x000000ff
        /*0634*/ 	.word	0x00000000
        /*0638*/ 	.short	0x010a
        /*063a*/ 	.byte	0x05
	.zero		1


	//   ....[83]....
        /*063c*/ 	.word	0x00002d30
        /*0640*/ 	.word	0x000000ff
        /*0644*/ 	.word	0x00000000
        /*0648*/ 	.short	0x010a
        /*064a*/ 	.byte	0x05
	.zero		1


	//   ....[84]....
        /*064c*/ 	.word	0x00002dc0
        /*0650*/ 	.word	0x000000ff
        /*0654*/ 	.word	0x00000000
        /*0658*/ 	.short	0x010a
        /*065a*/ 	.byte	0x05
	.zero		1


	//   ....[85]....
        /*065c*/ 	.word	0x00002e50
        /*0660*/ 	.word	0x000000ff
        /*0664*/ 	.word	0x00000000
        /*0668*/ 	.short	0x010a
        /*066a*/ 	.byte	0x05
	.zero		1


	//   ....[86]....
        /*066c*/ 	.word	0x00002ee0
        /*0670*/ 	.word	0x000000ff
        /*0674*/ 	.word	0x00000000
        /*0678*/ 	.short	0x010a
        /*067a*/ 	.byte	0x05
	.zero		1


	//   ....[87]....
        /*067c*/ 	.word	0x00002f70
        /*0680*/ 	.word	0x000000ff
        /*0684*/ 	.word	0x00000000
        /*0688*/ 	.short	0x010a
        /*068a*/ 	.byte	0x05
	.zero		1


	//   ....[88]....
        /*068c*/ 	.word	0x00003000
        /*0690*/ 	.word	0x000000ff
        /*0694*/ 	.word	0x00000000
        /*0698*/ 	.short	0x010a
        /*069a*/ 	.byte	0x05
	.zero		1


	//   ....[89]....
        /*069c*/ 	.word	0x00003090
        /*06a0*/ 	.word	0x000000ff
        /*06a4*/ 	.word	0x00000000
        /*06a8*/ 	.short	0x010a
        /*06aa*/ 	.byte	0x05
	.zero		1


	//   ....[90]....
        /*06ac*/ 	.word	0x00003120
        /*06b0*/ 	.word	0x000000ff
        /*06b4*/ 	.word	0x00000000
        /*06b8*/ 	.short	0x010a
        /*06ba*/ 	.byte	0x05
	.zero		1


	//   ....[91]....
        /*06bc*/ 	.word	0x000031b0
        /*06c0*/ 	.word	0x000000ff
        /*06c4*/ 	.word	0x00000000
        /*06c8*/ 	.short	0x010a
        /*06ca*/ 	.byte	0x05
	.zero		1


	//   ....[92]....
        /*06cc*/ 	.word	0x00003240
        /*06d0*/ 	.word	0x000000ff
        /*06d4*/ 	.word	0x00000000
        /*06d8*/ 	.short	0x010a
        /*06da*/ 	.byte	0x05
	.zero		1


	//   ....[93]....
        /*06dc*/ 	.word	0x000032d0
        /*06e0*/ 	.word	0x000000ff
        /*06e4*/ 	.word	0x00000000
        /*06e8*/ 	.short	0x010a
        /*06ea*/ 	.byte	0x05
	.zero		1


	//   ....[94]....
        /*06ec*/ 	.word	0x00003360
        /*06f0*/ 	.word	0x000000ff
        /*06f4*/ 	.word	0x00000000
        /*06f8*/ 	.short	0x010a
        /*06fa*/ 	.byte	0x05
	.zero		1


	//   ....[95]....
        /*06fc*/ 	.word	0x000033f0
        /*0700*/ 	.word	0x000000ff
        /*0704*/ 	.word	0x00000000
        /*0708*/ 	.short	0x010a
        /*070a*/ 	.byte	0x05
	.zero		1


	//   ....[96]....
        /*070c*/ 	.word	0x00003490
        /*0710*/ 	.word	0x00000000
        /*0714*/ 	.word	0x00000000
        /*0718*/ 	.short	0x010a
        /*071a*/ 	.byte	0xff
	.zero		1


	//   ....[97]....
        /*071c*/ 	.word	0x000035d0
        /*0720*/ 	.word	0x00000002
        /*0724*/ 	.word	0x000001f0
        /*0728*/ 	.short	0x010a
        /*072a*/ 	.byte	0xff
	.zero		1


	//   ....[98]....
        /*072c*/ 	.word	0x00003630
        /*0730*/ 	.word	0x00000004
        /*0734*/ 	.word	0x00000000
        /*0738*/ 	.short	0x0101
        /*073a*/ 	.byte	0xff
	.zero		1


	//   ....[99]....
        /*073c*/ 	.word	0x00003650
        /*0740*/ 	.word	0x000000ff
        /*0744*/ 	.word	0x000001a0
        /*0748*/ 	.short	0x010a
        /*074a*/ 	.byte	0x04
	.zero		1


	//   ....[100]....
        /*074c*/ 	.word	0x00003770
        /*0750*/ 	.word	0x00000002
        /*0754*/ 	.word	0x00000190
        /*0758*/ 	.short	0x010a
        /*075a*/ 	.byte	0xff
	.zero		1


	//   ....[101]....
        /*075c*/ 	.word	0x00003880
        /*0760*/ 	.word	0x00000002
        /*0764*/ 	.word	0x00000000
        /*0768*/ 	.short	0x0101
        /*076a*/ 	.byte	0xff
	.zero		1


	//   ....[102]....
        /*076c*/ 	.word	0x00003910
        /*0770*/ 	.word	0x000000ff
        /*0774*/ 	.word	0x000001a0
        /*0778*/ 	.short	0x0106
        /*077a*/ 	.byte	0x04
	.zero		1


	//   ....[103]....
        /*077c*/ 	.word	0x00003930
        /*0780*/ 	.word	0x000000ff
        /*0784*/ 	.word	0x000001a0
        /*0788*/ 	.short	0x010a
        /*078a*/ 	.byte	0x04
	.zero		1


	//   ....[104]....
        /*078c*/ 	.word	0x000039c0
        /*0790*/ 	.word	0x000000ff
        /*0794*/ 	.word	0x000001a0
        /*0798*/ 	.short	0x0106
        /*079a*/ 	.byte	0x07
	.zero		1


	//   ....[105]....
        /*079c*/ 	.word	0x00003a00
        /*07a0*/ 	.word	0x00000000
        /*07a4*/ 	.word	0x000001a0
        /*07a8*/ 	.short	0x010a
        /*07aa*/ 	.byte	0xff
	.zero		1


	//   ....[106]....
        /*07ac*/ 	.word	0x00003f00
        /*07b0*/ 	.word	0x00000000
        /*07b4*/ 	.word	0x00000190
        /*07b8*/ 	.short	0x010a
        /*07ba*/ 	.byte	0xff
	.zero		1


	//   ....[107]....
        /*07bc*/ 	.word	0x00004000
        /*07c0*/ 	.word	0x00000003
        /*07c4*/ 	.word	0x00000000
        /*07c8*/ 	.short	0x0101
        /*07ca*/ 	.byte	0xff
	.zero		1


	//   ....[108]....
        /*07cc*/ 	.word	0x00004010
        /*07d0*/ 	.word	0x000000ff
        /*07d4*/ 	.word	0x00000000
        /*07d8*/ 	.short	0x010a
        /*07da*/ 	.byte	0x04
	.zero		1


	//   ....[109]....
        /*07dc*/ 	.word	0x00004030
        /*07e0*/ 	.word	0x000000ff
        /*07e4*/ 	.word	0x000001d0
        /*07e8*/ 	.short	0x010a
        /*07ea*/ 	.byte	0x13
	.zero		1


	//   ....[110]....
        /*07ec*/ 	.word	0x00004170
        /*07f0*/ 	.word	0x000000ff
        /*07f4*/ 	.word	0x00000000
        /*07f8*/ 	.short	0x010a
        /*07fa*/ 	.byte	0x06
	.zero		1


	//   ....[111]....
        /*07fc*/ 	.word	0x00004270
        /*0800*/ 	.word	0x000000ff
        /*0804*/ 	.word	0x00000000
        /*0808*/ 	.short	0x010a
        /*080a*/ 	.byte	0x04
	.zero		1


	//   ....[112]....
        /*080c*/ 	.word	0x00004450
        /*0810*/ 	.word	0x000000ff
        /*0814*/ 	.word	0x00000000
        /*0818*/ 	.short	0x010a
        /*081a*/ 	.byte	0x04
	.zero		1


	//   ....[113]....
        /*081c*/ 	.word	0x000044e0
        /*0820*/ 	.word	0x000000ff
        /*0824*/ 	.word	0x00000000
        /*0828*/ 	.short	0x010a
        /*082a*/ 	.byte	0x05
	.zero		1


	//   ....[114]....
        /*082c*/ 	.word	0x00004570
        /*0830*/ 	.word	0x000000ff
        /*0834*/ 	.word	0x00000000
        /*0838*/ 	.short	0x010a
        /*083a*/ 	.byte	0x05
	.zero		1


	//   ....[115]....
        /*083c*/ 	.word	0x00004600
        /*0840*/ 	.word	0x000000ff
        /*0844*/ 	.word	0x00000000
        /*0848*/ 	.short	0x010a
        /*084a*/ 	.byte	0x04
	.zero		1


	//   ....[116]....
        /*084c*/ 	.word	0x00004b10
        /*0850*/ 	.word	0x0000000c
        /*0854*/ 	.word	0x00000190
        /*0858*/ 	.short	0x010a
        /*085a*/ 	.byte	0xff
	.zero		1


	//   ....[117]....
        /*085c*/ 	.word	0x00004c80
        /*0860*/ 	.word	0x00000000
        /*0864*/ 	.word	0x00000000
        /*0868*/ 	.short	0x0101
        /*086a*/ 	.byte	0xff
	.zero		1


	//   ....[118]....
        /*086c*/ 	.word	0x00005110
        /*0870*/ 	.word	0x000000ff
        /*0874*/ 	.word	0x00000188
        /*0878*/ 	.short	0x010a
        /*087a*/ 	.byte	0x15
	.zero		1


	//   ....[119]....
        /*087c*/ 	.word	0x00005290
        /*0880*/ 	.word	0x000000ff
        /*0884*/ 	.word	0x00000160
        /*0888*/ 	.short	0x010a
        /*088a*/ 	.byte	0x15
	.zero		1


	//   ....[120]....
        /*088c*/ 	.word	0x00005400
        /*0890*/ 	.word	0x000000ff
        /*0894*/ 	.word	0x00000140
        /*0898*/ 	.short	0x010b
        /*089a*/ 	.byte	0x15
	.zero		1


	//   ....[121]....
        /*089c*/ 	.word	0x00005410
        /*08a0*/ 	.word	0x000000ff
        /*08a4*/ 	.word	0x00000000
        /*08a8*/ 	.short	0x0101
        /*08aa*/ 	.byte	0x28
	.zero		1


	//   ....[122]....
        /*08ac*/ 	.word	0x00005420
        /*08b0*/ 	.word	0x000000ff
        /*08b4*/ 	.word	0x00000168
        /*08b8*/ 	.short	0x010a
        /*08ba*/ 	.byte	0x15
	.zero		1


	//   ....[123]....
        /*08bc*/ 	.word	0x00005570
        /*08c0*/ 	.word	0x000000ff
        /*08c4*/ 	.word	0x00000148
        /*08c8*/ 	.short	0x010b
        /*08ca*/ 	.byte	0x15
	.zero		1


	//   ....[124]....
        /*08cc*/ 	.word	0x00005580
        /*08d0*/ 	.word	0x000000ff
        /*08d4*/ 	.word	0x00000000
        /*08d8*/ 	.short	0x0101
        /*08da*/ 	.byte	0x27
	.zero		1


	//   ....[125]....
        /*08dc*/ 	.word	0x00005590
        /*08e0*/ 	.word	0x000000ff
        /*08e4*/ 	.word	0x00000170
        /*08e8*/ 	.short	0x010a
        /*08ea*/ 	.byte	0x15
	.zero		1


	//   ....[126]....
        /*08ec*/ 	.word	0x000056d0
        /*08f0*/ 	.word	0x000000ff
        /*08f4*/ 	.word	0x00000150
        /*08f8*/ 	.short	0x010b
        /*08fa*/ 	.byte	0x15
	.zero		1


	//   ....[127]....
        /*08fc*/ 	.word	0x000056e0
        /*0900*/ 	.word	0x000000ff
        /*0904*/ 	.word	0x00000000
        /*0908*/ 	.short	0x0101
        /*090a*/ 	.byte	0x26
	.zero		1


	//   ....[128]....
        /*090c*/ 	.word	0x000056f0
        /*0910*/ 	.word	0x000000ff
        /*0914*/ 	.word	0x00000178
        /*0918*/ 	.short	0x010a
        /*091a*/ 	.byte	0x15
	.zero		1


	//   ....[129]....
        /*091c*/ 	.word	0x000058e0
        /*0920*/ 	.word	0x000000ff
        /*0924*/ 	.word	0x00000158
        /*0928*/ 	.short	0x010b
        /*092a*/ 	.byte	0x15
	.zero		1


	//   ....[130]....
        /*092c*/ 	.word	0x000058f0
        /*0930*/ 	.word	0x000000ff
        /*0934*/ 	.word	0x00000000
        /*0938*/ 	.short	0x0101
        /*093a*/ 	.byte	0x25
	.zero		1


	//   ....[131]....
        /*093c*/ 	.word	0x00005920
        /*0940*/ 	.word	0x000000ff
        /*0944*/ 	.word	0x00000160
        /*0948*/ 	.short	0x010a
        /*094a*/ 	.byte	0x15
	.zero		1


	//   ....[132]....
        /*094c*/ 	.word	0x00005940
        /*0950*/ 	.word	0x000000ff
        /*0954*/ 	.word	0x00000168
        /*0958*/ 	.short	0x010a
        /*095a*/ 	.byte	0x15
	.zero		1


	//   ....[133]....
        /*095c*/ 	.word	0x00005960
        /*0960*/ 	.word	0x000000ff
        /*0964*/ 	.word	0x00000170
        /*0968*/ 	.short	0x010a
        /*096a*/ 	.byte	0x15
	.zero		1


	//   ....[134]....
        /*096c*/ 	.word	0x000059a0
        /*0970*/ 	.word	0x00000000
        /*0974*/ 	.word	0x00000178
        /*0978*/ 	.short	0x010a
        /*097a*/ 	.byte	0xff
	.zero		1


	//   ....[135]....
        /*097c*/ 	.word	0x00005cf0
        /*0980*/ 	.word	0x00000003
        /*0984*/ 	.word	0x00000190
        /*0988*/ 	.short	0x010a
        /*098a*/ 	.byte	0xff
	.zero		1


	//   ....[136]....
        /*098c*/ 	.word	0x00005e70
        /*0990*/ 	.word	0x00000000
        /*0994*/ 	.word	0x00000000
        /*0998*/ 	.short	0x0101
        /*099a*/ 	.byte	0xff
	.zero		1


	//   ....[137]....
        /*099c*/ 	.word	0x000069c0
        /*09a0*/ 	.word	0x00000002
        /*09a4*/ 	.word	0x00000140
        /*09a8*/ 	.short	0x010a
        /*09aa*/ 	.byte	0xff
	.zero		1


	//   ....[138]....
        /*09ac*/ 	.word	0x00006a30
        /*09b0*/ 	.word	0x00000047
        /*09b4*/ 	.word	0x000001b0
        /*09b8*/ 	.short	0x010a
        /*09ba*/ 	.byte	0xff
	.zero		1


	//   ....[139]....
        /*09bc*/ 	.word	0x00006b20
        /*09c0*/ 	.word	0x00000002
        /*09c4*/ 	.word	0x00000140
        /*09c8*/ 	.short	0x010a
        /*09ca*/ 	.byte	0xff
	.zero		1


	//   ....[140]....
        /*09cc*/ 	.word	0x00006c30
        /*09d0*/ 	.word	0x00000000
        /*09d4*/ 	.word	0x00000000
        /*09d8*/ 	.short	0x0101
        /*09da*/ 	.byte	0xff
	.zero		1


	//   ....[141]....
        /*09dc*/ 	.word	0x00006cb0
        /*09e0*/ 	.word	0x00000047
        /*09e4*/ 	.word	0x000001b0
        /*09e8*/ 	.short	0x010a
        /*09ea*/ 	.byte	0xff
	.zero		1


	//   ....[142]....
        /*09ec*/ 	.word	0x00007800
        /*09f0*/ 	.word	0x00000070
        /*09f4*/ 	.word	0x00000140
        /*09f8*/ 	.short	0x010a
        /*09fa*/ 	.byte	0xff
	.zero		1


	//   ....[143]....
        /*09fc*/ 	.word	0x000078d0
        /*0a00*/ 	.word	0x00000070
        /*0a04*/ 	.word	0x00000140
        /*0a08*/ 	.short	0x010a
        /*0a0a*/ 	.byte	0xff
	.zero		1


	//   ....[144]....
        /*0a0c*/ 	.word	0x000079e0
        /*0a10*/ 	.word	0x00000000
        /*0a14*/ 	.word	0x00000000
        /*0a18*/ 	.short	0x0101
        /*0a1a*/ 	.byte	0xff
	.zero		1


	//   ....[145]....
        /*0a1c*/ 	.word	0x00008550
        /*0a20*/ 	.word	0x00000070
        /*0a24*/ 	.word	0x00000140
        /*0a28*/ 	.short	0x010a
        /*0a2a*/ 	.byte	0xff
	.zero		1


	//   ....[146]....
        /*0a2c*/ 	.word	0x00008620
        /*0a30*/ 	.word	0x00000070
        /*0a34*/ 	.word	0x00000140
        /*0a38*/ 	.short	0x010a
        /*0a3a*/ 	.byte	0xff
	.zero		1


	//   ....[147]....
        /*0a3c*/ 	.word	0x00008730
        /*0a40*/ 	.word	0x00000000
        /*0a44*/ 	.word	0x00000000
        /*0a48*/ 	.short	0x0101
        /*0a4a*/ 	.byte	0xff
	.zero		1


	//   ....[148]....
        /*0a4c*/ 	.word	0x000092d0
        /*0a50*/ 	.word	0x00000066
        /*0a54*/ 	.word	0x00000140
        /*0a58*/ 	.short	0x010a
        /*0a5a*/ 	.byte	0xff
	.zero		1


	//   ....[149]....
        /*0a5c*/ 	.word	0x000093a0
        /*0a60*/ 	.word	0x00000066
        /*0a64*/ 	.word	0x00000140
        /*0a68*/ 	.short	0x010a
        /*0a6a*/ 	.byte	0xff
	.zero		1


	//   ....[150]....
        /*0a6c*/ 	.word	0x000094b0
        /*0a70*/ 	.word	0x00000000
        /*0a74*/ 	.word	0x00000000
        /*0a78*/ 	.short	0x0101
        /*0a7a*/ 	.byte	0xff
	.zero		1


	//   ....[151]....
        /*0a7c*/ 	.word	0x00009940
        /*0a80*/ 	.word	0x000000ff
        /*0a84*/ 	.word	0x00000000
        /*0a88*/ 	.short	0x0101
        /*0a8a*/ 	.byte	0x04
	.zero		1


	//   ....[152]....
        /*0a8c*/ 	.word	0x0000a150
        /*0a90*/ 	.word	0x00000000
        /*0a94*/ 	.word	0x00000200
        /*0a98*/ 	.short	0x010a
        /*0a9a*/ 	.byte	0xff
	.zero		1


	//   ....[153]....
        /*0a9c*/ 	.word	0x0000a1b0
        /*0aa0*/ 	.word	0x00000000
        /*0aa4*/ 	.word	0x000000a0
        /*0aa8*/ 	.short	0x010a
        /*0aaa*/ 	.byte	0xff
	.zero		1


	//   ....[154]....
        /*0aac*/ 	.word	0x0000a210
        /*0ab0*/ 	.word	0x00000000
        /*0ab4*/ 	.word	0x000000a0
        /*0ab8*/ 	.short	0x010a
        /*0aba*/ 	.byte	0xff
	.zero		1


	//   ....[155]....
        /*0abc*/ 	.word	0x0000a260
        /*0ac0*/ 	.word	0x00000003
        /*0ac4*/ 	.word	0x00000190
        /*0ac8*/ 	.short	0x010a
        /*0aca*/ 	.byte	0xff
	.zero		1


	//   ....[156]....
        /*0acc*/ 	.word	0x0000a2c0
        /*0ad0*/ 	.word	0x00000000
        /*0ad4*/ 	.word	0x00000000
        /*0ad8*/ 	.short	0x010a
        /*0ada*/ 	.byte	0xff
	.zero		1


	//   ....[157]....
        /*0adc*/ 	.word	0x0000a320
        /*0ae0*/ 	.word	0x00000000
        /*0ae4*/ 	.word	0x00000000
        /*0ae8*/ 	.short	0x010a
        /*0aea*/ 	.byte	0xff
	.zero		1


	//   ....[158]....
        /*0aec*/ 	.word	0x0000a380
        /*0af0*/ 	.word	0x00000000
        /*0af4*/ 	.word	0x00000000
        /*0af8*/ 	.short	0x010a
        /*0afa*/ 	.byte	0xff
	.zero		1


	//   ....[159]....
        /*0afc*/ 	.word	0x0000a3e0
        /*0b00*/ 	.word	0x00000000
        /*0b04*/ 	.word	0x00000000
        /*0b08*/ 	.short	0x010a
        /*0b0a*/ 	.byte	0xff
	.zero		1


	//   ....[160]....
        /*0b0c*/ 	.word	0x0000a440
        /*0b10*/ 	.word	0x00000000
        /*0b14*/ 	.word	0x00000000
        /*0b18*/ 	.short	0x010a
        /*0b1a*/ 	.byte	0xff
	.zero		1


	//   ....[161]....
        /*0b1c*/ 	.word	0x0000a4a0
        /*0b20*/ 	.word	0x00000000
        /*0b24*/ 	.word	0x00000000
        /*0b28*/ 	.short	0x010a
        /*0b2a*/ 	.byte	0xff
	.zero		1


	//   ....[162]....
        /*0b2c*/ 	.word	0x0000a500
        /*0b30*/ 	.word	0x00000000
        /*0b34*/ 	.word	0x00000000
        /*0b38*/ 	.short	0x010a
        /*0b3a*/ 	.byte	0xff
	.zero		1


	//   ....[163]....
        /*0b3c*/ 	.word	0x0000a560
        /*0b40*/ 	.word	0x00000000
        /*0b44*/ 	.word	0x00000000
        /*0b48*/ 	.short	0x010a
        /*0b4a*/ 	.byte	0xff
	.zero		1


	//   ....[164]....
        /*0b4c*/ 	.word	0x0000a5c0
        /*0b50*/ 	.word	0x00000000
        /*0b54*/ 	.word	0x00000000
        /*0b58*/ 	.short	0x010a
        /*0b5a*/ 	.byte	0xff
	.zero		1


	//   ....[165]....
        /*0b5c*/ 	.word	0x0000a620
        /*0b60*/ 	.word	0x00000000
        /*0b64*/ 	.word	0x00000000
        /*0b68*/ 	.short	0x010a
        /*0b6a*/ 	.byte	0xff
	.zero		1


	//   ....[166]....
        /*0b6c*/ 	.word	0x0000a680
        /*0b70*/ 	.word	0x00000000
        /*0b74*/ 	.word	0x00000000
        /*0b78*/ 	.short	0x010a
        /*0b7a*/ 	.byte	0xff
	.zero		1


	//   ....[167]....
        /*0b7c*/ 	.word	0x0000a6e0
        /*0b80*/ 	.word	0x00000000
        /*0b84*/ 	.word	0x00000000
        /*0b88*/ 	.short	0x010a
        /*0b8a*/ 	.byte	0xff
	.zero		1


	//   ....[168]....
        /*0b8c*/ 	.word	0x0000a740
        /*0b90*/ 	.word	0x00000000
        /*0b94*/ 	.word	0x00000000
        /*0b98*/ 	.short	0x010a
        /*0b9a*/ 	.byte	0xff
	.zero		1


	//   ....[169]....
        /*0b9c*/ 	.word	0x0000a7a0
        /*0ba0*/ 	.word	0x00000000
        /*0ba4*/ 	.word	0x00000000
        /*0ba8*/ 	.short	0x010a
        /*0baa*/ 	.byte	0xff
	.zero		1


	//   ....[170]....
        /*0bac*/ 	.word	0x0000a800
        /*0bb0*/ 	.word	0x00000000
        /*0bb4*/ 	.word	0x00000000
        /*0bb8*/ 	.short	0x010a
        /*0bba*/ 	.byte	0xff
	.zero		1


	//   ....[171]....
        /*0bbc*/ 	.word	0x0000a860
        /*0bc0*/ 	.word	0x00000000
        /*0bc4*/ 	.word	0x00000000
        /*0bc8*/ 	.short	0x010a
        /*0bca*/ 	.byte	0xff
	.zero		1


	//   ....[172]....
        /*0bcc*/ 	.word	0x0000a8c0
        /*0bd0*/ 	.word	0x00000000
        /*0bd4*/ 	.word	0x00000000
        /*0bd8*/ 	.short	0x010a
        /*0bda*/ 	.byte	0xff
	.zero		1


	//   ....[173]....
        /*0bdc*/ 	.word	0x0000a920
        /*0be0*/ 	.word	0x00000000
        /*0be4*/ 	.word	0x00000000
        /*0be8*/ 	.short	0x010a
        /*0bea*/ 	.byte	0xff
	.zero		1


	//   ....[174]....
        /*0bec*/ 	.word	0x0000a980
        /*0bf0*/ 	.word	0x00000000
        /*0bf4*/ 	.word	0x00000000
        /*0bf8*/ 	.short	0x010a
        /*0bfa*/ 	.byte	0xff
	.zero		1


	//   ....[175]....
        /*0bfc*/ 	.word	0x0000a9d0
        /*0c00*/ 	.word	0x00000002
        /*0c04*/ 	.word	0x000001f0
        /*0c08*/ 	.short	0x010a
        /*0c0a*/ 	.byte	0xff
	.zero		1


	//   ....[176]....
        /*0c0c*/ 	.word	0x0000aa30
        /*0c10*/ 	.word	0x00000002
        /*0c14*/ 	.word	0x000001a0
        /*0c18*/ 	.short	0x010a
        /*0c1a*/ 	.byte	0xff
	.zero		1


	//   ....[177]....
        /*0c1c*/ 	.word	0x0000aa80
        /*0c20*/ 	.word	0x00000002
        /*0c24*/ 	.word	0x00000190
        /*0c28*/ 	.short	0x010a
        /*0c2a*/ 	.byte	0xff
	.zero		1


	//   ....[178]....
        /*0c2c*/ 	.word	0x0000aae0
        /*0c30*/ 	.word	0x00000000
        /*0c34*/ 	.word	0x000001a0
        /*0c38*/ 	.short	0x010a
        /*0c3a*/ 	.byte	0xff
	.zero		1


	//   ....[179]....
        /*0c3c*/ 	.word	0x0000ab30
        /*0c40*/ 	.word	0x00000000
        /*0c44*/ 	.word	0x00000190
        /*0c48*/ 	.short	0x010a
        /*0c4a*/ 	.byte	0xff
	.zero		1


	//   ....[180]....
        /*0c4c*/ 	.word	0x0000ab90
        /*0c50*/ 	.word	0x00000003
        /*0c54*/ 	.word	0x000001d0
        /*0c58*/ 	.short	0x010a
        /*0c5a*/ 	.byte	0xff
	.zero		1


	//   ....[181]....
        /*0c5c*/ 	.word	0x0000abf0
        /*0c60*/ 	.word	0x00000000
        /*0c64*/ 	.word	0x00000000
        /*0c68*/ 	.short	0x010a
        /*0c6a*/ 	.byte	0xff
	.zero		1


	//   ....[182]....
        /*0c6c*/ 	.word	0x0000ac50
        /*0c70*/ 	.word	0x00000000
        /*0c74*/ 	.word	0x00000000
        /*0c78*/ 	.short	0x010a
        /*0c7a*/ 	.byte	0xff
	.zero		1


	//   ....[183]....
        /*0c7c*/ 	.word	0x0000acb0
        /*0c80*/ 	.word	0x00000000
        /*0c84*/ 	.word	0x00000000
        /*0c88*/ 	.short	0x010a
        /*0c8a*/ 	.byte	0xff
	.zero		1


	//   ....[184]....
        /*0c8c*/ 	.word	0x0000ad10
        /*0c90*/ 	.word	0x00000000
        /*0c94*/ 	.word	0x00000000
        /*0c98*/ 	.short	0x010a
        /*0c9a*/ 	.byte	0xff
	.zero		1


	//   ....[185]....
        /*0c9c*/ 	.word	0x0000ad70
        /*0ca0*/ 	.word	0x00000000
        /*0ca4*/ 	.word	0x00000000
        /*0ca8*/ 	.short	0x010a
        /*0caa*/ 	.byte	0xff
	.zero		1


	//   ....[186]....
        /*0cac*/ 	.word	0x0000adc0
        /*0cb0*/ 	.word	0x0000000c
        /*0cb4*/ 	.word	0x00000190
        /*0cb8*/ 	.short	0x010a
        /*0cba*/ 	.byte	0xff
	.zero		1


	//   ....[187]....
        /*0cbc*/ 	.word	0x0000ae20
        /*0cc0*/ 	.word	0x00000000
        /*0cc4*/ 	.word	0x00000188
        /*0cc8*/ 	.short	0x010a
        /*0cca*/ 	.byte	0xff
	.zero		1


	//   ....[188]....
        /*0ccc*/ 	.word	0x0000ae80
        /*0cd0*/ 	.word	0x00000000
        /*0cd4*/ 	.word	0x00000160
        /*0cd8*/ 	.short	0x010a
        /*0cda*/ 	.byte	0xff
	.zero		1


	//   ....[189]....
        /*0cdc*/ 	.word	0x0000aee0
        /*0ce0*/ 	.word	0x00000000
        /*0ce4*/ 	.word	0x00000168
        /*0ce8*/ 	.short	0x010a
        /*0cea*/ 	.byte	0xff
	.zero		1


	//   ....[190]....
        /*0cec*/ 	.word	0x0000af40
        /*0cf0*/ 	.word	0x00000000
        /*0cf4*/ 	.word	0x00000170
        /*0cf8*/ 	.short	0x010a
        /*0cfa*/ 	.byte	0xff
	.zero		1


	//   ....[191]....
        /*0cfc*/ 	.word	0x0000afa0
        /*0d00*/ 	.word	0x00000000
        /*0d04*/ 	.word	0x00000178
        /*0d08*/ 	.short	0x010a
        /*0d0a*/ 	.byte	0xff
	.zero		1


	//   ....[192]....
        /*0d0c*/ 	.word	0x0000b000
        /*0d10*/ 	.word	0x00000000
        /*0d14*/ 	.word	0x00000160
        /*0d18*/ 	.short	0x010a
        /*0d1a*/ 	.byte	0xff
	.zero		1


	//   ....[193]....
        /*0d1c*/ 	.word	0x0000b060
        /*0d20*/ 	.word	0x00000000
        /*0d24*/ 	.word	0x00000168
        /*0d28*/ 	.short	0x010a
        /*0d2a*/ 	.byte	0xff
	.zero		1


	//   ....[194]....
        /*0d2c*/ 	.word	0x0000b0c0
        /*0d30*/ 	.word	0x00000000
        /*0d34*/ 	.word	0x00000170
        /*0d38*/ 	.short	0x010a
        /*0d3a*/ 	.byte	0xff
	.zero		1


	//   ....[195]....
        /*0d3c*/ 	.word	0x0000b110
        /*0d40*/ 	.word	0x00000003
        /*0d44*/ 	.word	0x00000190
        /*0d48*/ 	.short	0x010a
        /*0d4a*/ 	.byte	0xff
	.zero		1


	//   ....[196]....
        /*0d4c*/ 	.word	0x0000b160
        /*0d50*/ 	.word	0x00000002
        /*0d54*/ 	.word	0x00000140
        /*0d58*/ 	.short	0x010a
        /*0d5a*/ 	.byte	0xff
	.zero		1


	//   ....[197]....
        /*0d5c*/ 	.word	0x0000b1b0
        /*0d60*/ 	.word	0x00000047
        /*0d64*/ 	.word	0x000001b0
        /*0d68*/ 	.short	0x010a
        /*0d6a*/ 	.byte	0xff
	.zero		1


	//   ....[198]....
        /*0d6c*/ 	.word	0x0000b200
        /*0d70*/ 	.word	0x00000070
        /*0d74*/ 	.word	0x00000140
        /*0d78*/ 	.short	0x010a
        /*0d7a*/ 	.byte	0xff
	.zero		1


	//   ....[199]....
        /*0d7c*/ 	.word	0x0000b250
        /*0d80*/ 	.word	0x00000070
        /*0d84*/ 	.word	0x00000140
        /*0d88*/ 	.short	0x010a
        /*0d8a*/ 	.byte	0xff
	.zero		1


	//   ....[200]....
        /*0d8c*/ 	.word	0x0000b2a0
        /*0d90*/ 	.word	0x00000066
        /*0d94*/ 	.word	0x00000140
        /*0d98*/ 	.short	0x010a
        /*0d9a*/ 	.byte	0xff
	.zero		1


	//----- nvinfo : EIATTR_NUM_MBARRIERS
	.align		4
.L_48:
        /*0d9c*/ 	.byte	0x03, 0x38
        /*0d9e*/ 	.short	0x0042


	//----- nvinfo : EIATTR_EXIT_INSTR_OFFSETS
	.align		4
        /*0da0*/ 	.byte	0x04, 0x1c
        /*0da2*/ 	.short	(.L_50 - .L_49)


	//   ....[0]....
.L_49:
        /*0da4*/ 	.word	0x000034c0


	//   ....[1]....
        /*0da8*/ 	.word	0x000039d0


	//   ....[2]....
        /*0dac*/ 	.word	0x00003a30


	//   ....[3]....
        /*0db0*/ 	.word	0x00004860


	//   ....[4]....
        /*0db4*/ 	.word	0x000059d0


	//   ....[5]....
        /*0db8*/ 	.word	0x00005a10


	//   ....[6]....
        /*0dbc*/ 	.word	0x0000a140


	//----- nvinfo : EIATTR_MAX_THREADS
	.align		4
.L_50:
        /*0dc0*/ 	.byte	0x04, 0x05
        /*0dc2*/ 	.short	(.L_52 - .L_51)
.L_51:
        /*0dc4*/ 	.word	0x00000100
        /*0dc8*/ 	.word	0x00000001
        /*0dcc*/ 	.word	0x00000001


	//----- nvinfo : EIATTR_CRS_STACK_SIZE
	.align		4
.L_52:
        /*0dd0*/ 	.byte	0x04, 0x1e
        /*0dd2*/ 	.short	(.L_54 - .L_53)
.L_53:
        /*0dd4*/ 	.word	0x00000000


	//----- nvinfo : EIATTR_CBANK_PARAM_SIZE
	.align		4
.L_54:
        /*0dd8*/ 	.byte	0x03, 0x19
        /*0dda*/ 	.short	0x0800


	//----- nvinfo : EIATTR_PARAM_CBANK
	.align		4
        /*0ddc*/ 	.byte	0x04, 0x0a
        /*0dde*/ 	.short	(.L_56 - .L_55)
	.align		4
.L_55:
        /*0de0*/ 	.word	index@(.nv.constant0._ZN7cutlass13device_kernelINS_4gemm6kernel13GemmUniversalIN4cute5tupleIJiiiiEEENS1_10collective13CollectiveMmaINS1_35MainloopSm100TmaUmmaWarpSpecializedILi20ELi2ELi4ENS5_IJNS4_1CILi1EEENSA_ILi4EEESB_EEEEENS5_IJNSA_ILi64EEENSA_ILi256EEENSA_ILi32EEEEEENS_12float_e5m2_tENS5_IJlSB_lEEESJ_SK_NS4_8TiledMMAINS4_8MMA_AtomIJNS4_10MMA_TraitsINS4_19SM100_MMA_F8F6F4_SSEJSJ_SJ_fSF_SG_NS4_17integral_constantINS4_4UMMA5MajorELSR_0EEESS_NSP_INSQ_7ScaleInELST_0EEESU_EEEEEENS4_6LayoutINS5_IJSB_SB_SB_EEENS5_IJNSA_ILi0EEESZ_SZ_EEEEENS5_IJNS4_10UnderscoreES12_S12_EEEEENS4_23SM90_TMA_LOAD_MULTICASTENS4_14ComposedLayoutINS4_7SwizzleILi1ELi4ELi3EEENS4_18smem_ptr_flag_bitsILi8EEENSX_INS5_IJNSA_ILi8EEESH_EEENS5_IJSH_SB_EEEEEEEvNS4_8identityENS4_13SM90_TMA_LOADES1F_vS1G_EENS_8epilogue10collective18CollectiveEpilogueINS1J_23Sm100TmaWarpSpecializedILi4ELi2ELi32ELb0ELb0EEEJSI_NS5_IJNSX_ISF_SB_EES1O_EEESJ_SK_SJ_SK_NS1J_6fusion15FusionCallbacksIS1N_NS1Q_17LinearCombinationISJ_fSJ_fLNS_15FloatRoundStyleE2EEESI_S1P_JEEENS4_5SM1004TMEM4LOAD26SM100_TMEM_LOAD_16dp32b32xES1H_NS16_INS17_ILi2ELi4ELi3EEES1A_NSX_INS5_IJS1B_SF_EEENS5_IJSF_SB_EEEEEEENS4_39AutoVectorizingCopyWithAssumedAlignmentILi128EEENS4_14SM90_TMA_STOREES24_S26_S26_EEEvvEEEEvNT_6ParamsE)
        /*0de4*/ 	.short	0x0380
        /*0de6*/ 	.short	0x0800


	//----- nvinfo : EIATTR_SW_WAR
	.align		4
.L_56:
        /*0de8*/ 	.byte	0x04, 0x36
        /*0dea*/ 	.short	(.L_58 - .L_57)
.L_57:
        /*0dec*/ 	.word	0x00000008
.L_58:


//--------------------- .nv.callgraph             --------------------------
	.section	.nv.callgraph,"",@"SHT_CUDA_CALLGRAPH"
	.align	4
	.sectionentsize	8
	.align		4
        /*0000*/ 	.word	0x00000000
	.align		4
        /*0004*/ 	.word	0xffffffff
	.align		4
        /*0008*/ 	.word	index@(_ZN7cutlass13device_kernelINS_4gemm6kernel13GemmUniversalIN4cute5tupleIJiiiiEEENS1_10collective13CollectiveMmaINS1_35MainloopSm100TmaUmmaWarpSpecializedILi20ELi2ELi4ENS5_IJNS4_1CILi1EEENSA_ILi4EEESB_EEEEENS5_IJNSA_ILi64EEENSA_ILi256EEENSA_ILi32EEEEEENS_12float_e5m2_tENS5_IJlSB_lEEESJ_SK_NS4_8TiledMMAINS4_8MMA_AtomIJNS4_10MMA_TraitsINS4_19SM100_MMA_F8F6F4_SSEJSJ_SJ_fSF_SG_NS4_17integral_constantINS4_4UMMA5MajorELSR_0EEESS_NSP_INSQ_7ScaleInELST_0EEESU_EEEEEENS4_6LayoutINS5_IJSB_SB_SB_EEENS5_IJNSA_ILi0EEESZ_SZ_EEEEENS5_IJNS4_10UnderscoreES12_S12_EEEEENS4_23SM90_TMA_LOAD_MULTICASTENS4_14ComposedLayoutINS4_7SwizzleILi1ELi4ELi3EEENS4_18smem_ptr_flag_bitsILi8EEENSX_INS5_IJNSA_ILi8EEESH_EEENS5_IJSH_SB_EEEEEEEvNS4_8identityENS4_13SM90_TMA_LOADES1F_vS1G_EENS_8epilogue10collective18CollectiveEpilogueINS1J_23Sm100TmaWarpSpecializedILi4ELi2ELi32ELb0ELb0EEEJSI_NS5_IJNSX_ISF_SB_EES1O_EEESJ_SK_SJ_SK_NS1J_6fusion15FusionCallbacksIS1N_NS1Q_17LinearCombinationISJ_fSJ_fLNS_15FloatRoundStyleE2EEESI_S1P_JEEENS4_5SM1004TMEM4LOAD26SM100_TMEM_LOAD_16dp32b32xES1H_NS16_INS17_ILi2ELi4ELi3EEES1A_NSX_INS5_IJS1B_SF_EEENS5_IJSF_SB_EEEEEEENS4_39AutoVectorizingCopyWithAssumedAlignmentILi128EEENS4_14SM90_TMA_STOREES24_S26_S26_EEEvvEEEEvNT_6ParamsE)
	.align		4
        /*000c*/ 	.word	index@(__assertfail)
	.align		4
        /*0010*/ 	.word	0x00000000
	.align		4
        /*0014*/ 	.word	0xfffffffe
	.align		4
        /*0018*/ 	.word	0x00000000
	.align		4
        /*001c*/ 	.word	0xfffffffd
	.align		4
        /*0020*/ 	.word	0x00000000
	.align		4
        /*0024*/ 	.word	0xfffffffc


//--------------------- .nv.constant4             --------------------------
	.section	.nv.constant4,"a",@progbits
	.align	8
	.align		8
.nv.constant4:
        /*0000*/ 	.dword	__assertfail
	.align		8
        /*0008*/ 	.dword	__unnamed_1
	.align		8
        /*0010*/ 	.dword	__unnamed_2
	.align		8
        /*0018*/ 	.dword	__unnamed_3
	.align		8
        /*0020*/ 	.dword	_ZN40_INTERNAL_52324cba_4_k_cu_d22e8cb5_328204cuda3std3__45__cpo5beginE
	.align		8
        /*0028*/ 	.dword	_ZN40_INTERNAL_52324cba_4_k_cu_d22e8cb5_328204cuda3std3__45__cpo3endE
	.align		8
        /*0030*/ 	.dword	_ZN40_INTERNAL_52324cba_4_k_cu_d22e8cb5_328204cuda3std3__45__cpo6cbeginE
	.align		8
        /*0038*/ 	.dword	_ZN40_INTERNAL_52324cba_4_k_cu_d22e8cb5_328204cuda3std3__45__cpo4cendE
	.align		8
        /*0040*/ 	.dword	_ZN40_INTERNAL_52324cba_4_k_cu_d22e8cb5_328204cuda3std3__442_GLOBAL__N__52324cba_4_k_cu_d22e8cb5_328206ignoreE
	.align		8
        /*0048*/ 	.dword	_ZN40_INTERNAL_52324cba_4_k_cu_d22e8cb5_328204cuda3std3__419piecewise_constructE
	.align		8
        /*0050*/ 	.dword	_ZN40_INTERNAL_52324cba_4_k_cu_d22e8cb5_328204cuda3std3__48in_placeE
	.align		8
        /*0058*/ 	.dword	_ZN40_INTERNAL_52324cba_4_k_cu_d22e8cb5_328204cuda3std6ranges3__45__cpo4swapE
	.align		8
        /*0060*/ 	.dword	_ZN40_INTERNAL_52324cba_4_k_cu_d22e8cb5_328204cuda3std6ranges3__45__cpo9iter_moveE
	.align		8
        /*0068*/ 	.dword	_ZN40_INTERNAL_52324cba_4_k_cu_d22e8cb5_328204cute7productE
	.align		8
        /*0070*/ 	.dword	_ZN40_INTERNAL_52324cba_4_k_cu_d22e8cb5_328204cute1_E
	.align		8
        /*0078*/ 	.dword	$str$25
	.align		8
        /*0080*/ 	.dword	$str$26
	.align		8
        /*0088*/ 	.dword	$str$27
	.align		8
        /*0090*/ 	.dword	$str$28


//--------------------- .text._ZN7cutlass13device_kernelINS_4gemm6kernel13GemmUniversalIN4cute5tupleIJiiiiEEENS1_10collective13CollectiveMmaINS1_35MainloopSm100TmaUmmaWarpSpecializedILi20ELi2ELi4ENS5_IJNS4_1CILi1EEENSA_ILi4EEESB_EEEEENS5_IJNSA_ILi64EEENSA_ILi256EEENSA_ILi32EEEEEENS_12float_e5m2_tENS5_IJlSB_lEEESJ_SK_NS4_8TiledMMAINS4_8MMA_AtomIJNS4_10MMA_TraitsINS4_19SM100_MMA_F8F6F4_SSEJSJ_SJ_fSF_SG_NS4_17integral_constantINS4_4UMMA5MajorELSR_0EEESS_NSP_INSQ_7ScaleInELST_0EEESU_EEEEEENS4_6LayoutINS5_IJSB_SB_SB_EEENS5_IJNSA_ILi0EEESZ_SZ_EEEEENS5_IJNS4_10UnderscoreES12_S12_EEEEENS4_23SM90_TMA_LOAD_MULTICASTENS4_14ComposedLayoutINS4_7SwizzleILi1ELi4ELi3EEENS4_18smem_ptr_flag_bitsILi8EEENSX_INS5_IJNSA_ILi8EEESH_EEENS5_IJSH_SB_EEEEEEEvNS4_8identityENS4_13SM90_TMA_LOADES1F_vS1G_EENS_8epilogue10collective18CollectiveEpilogueINS1J_23Sm100TmaWarpSpecializedILi4ELi2ELi32ELb0ELb0EEEJSI_NS5_IJNSX_ISF_SB_EES1O_EEESJ_SK_SJ_SK_NS1J_6fusion15FusionCallbacksIS1N_NS1Q_17LinearCombinationISJ_fSJ_fLNS_15FloatRoundStyleE2EEESI_S1P_JEEENS4_5SM1004TMEM4LOAD26SM100_TMEM_LOAD_16dp32b32xES1H_NS16_INS17_ILi2ELi4ELi3EEES1A_NSX_INS5_IJS1B_SF_EEENS5_IJSF_SB_EEEEEEENS4_39AutoVectorizingCopyWithAssumedAlignmentILi128EEENS4_14SM90_TMA_STOREES24_S26_S26_EEEvvEEEEvNT_6ParamsE --------------------------
	.section	.text._ZN7cutlass13device_kernelINS_4gemm6kernel13GemmUniversalIN4cute5tupleIJiiiiEEENS1_10collective13CollectiveMmaINS1_35MainloopSm100TmaUmmaWarpSpecializedILi20ELi2ELi4ENS5_IJNS4_1CILi1EEENSA_ILi4EEESB_EEEEENS5_IJNSA_ILi64EEENSA_ILi256EEENSA_ILi32EEEEEENS_12float_e5m2_tENS5_IJlSB_lEEESJ_SK_NS4_8TiledMMAINS4_8MMA_AtomIJNS4_10MMA_TraitsINS4_19SM100_MMA_F8F6F4_SSEJSJ_SJ_fSF_SG_NS4_17integral_constantINS4_4UMMA5MajorELSR_0EEESS_NSP_INSQ_7ScaleInELST_0EEESU_EEEEEENS4_6LayoutINS5_IJSB_SB_SB_EEENS5_IJNSA_ILi0EEESZ_SZ_EEEEENS5_IJNS4_10UnderscoreES12_S12_EEEEENS4_23SM90_TMA_LOAD_MULTICASTENS4_14ComposedLayoutINS4_7SwizzleILi1ELi4ELi3EEENS4_18smem_ptr_flag_bitsILi8EEENSX_INS5_IJNSA_ILi8EEESH_EEENS5_IJSH_SB_EEEEEEEvNS4_8identityENS4_13SM90_TMA_LOADES1F_vS1G_EENS_8epilogue10collective18CollectiveEpilogueINS1J_23Sm100TmaWarpSpecializedILi4ELi2ELi32ELb0ELb0EEEJSI_NS5_IJNSX_ISF_SB_EES1O_EEESJ_SK_SJ_SK_NS1J_6fusion15FusionCallbacksIS1N_NS1Q_17LinearCombinationISJ_fSJ_fLNS_15FloatRoundStyleE2EEESI_S1P_JEEENS4_5SM1004TMEM4LOAD26SM100_TMEM_LOAD_16dp32b32xES1H_NS16_INS17_ILi2ELi4ELi3EEES1A_NSX_INS5_IJS1B_SF_EEENS5_IJSF_SB_EEEEEEENS4_39AutoVectorizingCopyWithAssumedAlignmentILi128EEENS4_14SM90_TMA_STOREES24_S26_S26_EEEvvEEEEvNT_6ParamsE,"ax",@progbits
	.align	128
.text._ZN7cutlass13device_kernelINS_4gemm6kernel13GemmUniversalIN4cute5tupleIJiiiiEEENS1_10collective13CollectiveMmaINS1_35MainloopSm100TmaUmmaWarpSpecializedILi20ELi2ELi4ENS5_IJNS4_1CILi1EEENSA_ILi4EEESB_EEEEENS5_IJNSA_ILi64EEENSA_ILi256EEENSA_ILi32EEEEEENS_12float_e5m2_tENS5_IJlSB_lEEESJ_SK_NS4_8TiledMMAINS4_8MMA_AtomIJNS4_10MMA_TraitsINS4_19SM100_MMA_F8F6F4_SSEJSJ_SJ_fSF_SG_NS4_17integral_constantINS4_4UMMA5MajorELSR_0EEESS_NSP_INSQ_7ScaleInELST_0EEESU_EEEEEENS4_6LayoutINS5_IJSB_SB_SB_EEENS5_IJNSA_ILi0EEESZ_SZ_EEEEENS5_IJNS4_10UnderscoreES12_S12_EEEEENS4_23SM90_TMA_LOAD_MULTICASTENS4_14ComposedLayoutINS4_7SwizzleILi1ELi4ELi3EEENS4_18smem_ptr_flag_bitsILi8EEENSX_INS5_IJNSA_ILi8EEESH_EEENS5_IJSH_SB_EEEEEEEvNS4_8identityENS4_13SM90_TMA_LOADES1F_vS1G_EENS_8epilogue10collective18CollectiveEpilogueINS1J_23Sm100TmaWarpSpecializedILi4ELi2ELi32ELb0ELb0EEEJSI_NS5_IJNSX_ISF_SB_EES1O_EEESJ_SK_SJ_SK_NS1J_6fusion15FusionCallbacksIS1N_NS1Q_17LinearCombinationISJ_fSJ_fLNS_15FloatRoundStyleE2EEESI_S1P_JEEENS4_5SM1004TMEM4LOAD26SM100_TMEM_LOAD_16dp32b32xES1H_NS16_INS17_ILi2ELi4ELi3EEES1A_NSX_INS5_IJS1B_SF_EEENS5_IJSF_SB_EEEEEEENS4_39AutoVectorizingCopyWithAssumedAlignmentILi128EEENS4_14SM90_TMA_STOREES24_S26_S26_EEEvvEEEEvNT_6ParamsE:
        .type           _ZN7cutlass13device_kernelINS_4gemm6kernel13GemmUniversalIN4cute5tupleIJiiiiEEENS1_10collective13CollectiveMmaINS1_35MainloopSm100TmaUmmaWarpSpecializedILi20ELi2ELi4ENS5_IJNS4_1CILi1EEENSA_ILi4EEESB_EEEEENS5_IJNSA_ILi64EEENSA_ILi256EEENSA_ILi32EEEEEENS_12float_e5m2_tENS5_IJlSB_lEEESJ_SK_NS4_8TiledMMAINS4_8MMA_AtomIJNS4_10MMA_TraitsINS4_19SM100_MMA_F8F6F4_SSEJSJ_SJ_fSF_SG_NS4_17integral_constantINS4_4UMMA5MajorELSR_0EEESS_NSP_INSQ_7ScaleInELST_0EEESU_EEEEEENS4_6LayoutINS5_IJSB_SB_SB_EEENS5_IJNSA_ILi0EEESZ_SZ_EEEEENS5_IJNS4_10UnderscoreES12_S12_EEEEENS4_23SM90_TMA_LOAD_MULTICASTENS4_14ComposedLayoutINS4_7SwizzleILi1ELi4ELi3EEENS4_18smem_ptr_flag_bitsILi8EEENSX_INS5_IJNSA_ILi8EEESH_EEENS5_IJSH_SB_EEEEEEEvNS4_8identityENS4_13SM90_TMA_LOADES1F_vS1G_EENS_8epilogue10collective18CollectiveEpilogueINS1J_23Sm100TmaWarpSpecializedILi4ELi2ELi32ELb0ELb0EEEJSI_NS5_IJNSX_ISF_SB_EES1O_EEESJ_SK_SJ_SK_NS1J_6fusion15FusionCallbacksIS1N_NS1Q_17LinearCombinationISJ_fSJ_fLNS_15FloatRoundStyleE2EEESI_S1P_JEEENS4_5SM1004TMEM4LOAD26SM100_TMEM_LOAD_16dp32b32xES1H_NS16_INS17_ILi2ELi4ELi3EEES1A_NSX_INS5_IJS1B_SF_EEENS5_IJSF_SB_EEEEEEENS4_39AutoVectorizingCopyWithAssumedAlignmentILi128EEENS4_14SM90_TMA_STOREES24_S26_S26_EEEvvEEEEvNT_6ParamsE,@function
        .size           _ZN7cutlass13device_kernelINS_4gemm6kernel13GemmUniversalIN4cute5tupleIJiiiiEEENS1_10collective13CollectiveMmaINS1_35MainloopSm100TmaUmmaWarpSpecializedILi20ELi2ELi4ENS5_IJNS4_1CILi1EEENSA_ILi4EEESB_EEEEENS5_IJNSA_ILi64EEENSA_ILi256EEENSA_ILi32EEEEEENS_12float_e5m2_tENS5_IJlSB_lEEESJ_SK_NS4_8TiledMMAINS4_8MMA_AtomIJNS4_10MMA_TraitsINS4_19SM100_MMA_F8F6F4_SSEJSJ_SJ_fSF_SG_NS4_17integral_constantINS4_4UMMA5MajorELSR_0EEESS_NSP_INSQ_7ScaleInELST_0EEESU_EEEEEENS4_6LayoutINS5_IJSB_SB_SB_EEENS5_IJNSA_ILi0EEESZ_SZ_EEEEENS5_IJNS4_10UnderscoreES12_S12_EEEEENS4_23SM90_TMA_LOAD_MULTICASTENS4_14ComposedLayoutINS4_7SwizzleILi1ELi4ELi3EEENS4_18smem_ptr_flag_bitsILi8EEENSX_INS5_IJNSA_ILi8EEESH_EEENS5_IJSH_SB_EEEEEEEvNS4_8identityENS4_13SM90_TMA_LOADES1F_vS1G_EENS_8epilogue10collective18CollectiveEpilogueINS1J_23Sm100TmaWarpSpecializedILi4ELi2ELi32ELb0ELb0EEEJSI_NS5_IJNSX_ISF_SB_EES1O_EEESJ_SK_SJ_SK_NS1J_6fusion15FusionCallbacksIS1N_NS1Q_17LinearCombinationISJ_fSJ_fLNS_15FloatRoundStyleE2EEESI_S1P_JEEENS4_5SM1004TMEM4LOAD26SM100_TMEM_LOAD_16dp32b32xES1H_NS16_INS17_ILi2ELi4ELi3EEES1A_NSX_INS5_IJS1B_SF_EEENS5_IJSF_SB_EEEEEEENS4_39AutoVectorizingCopyWithAssumedAlignmentILi128EEENS4_14SM90_TMA_STOREES24_S26_S26_EEEvvEEEEvNT_6ParamsE,(.L_x_226 - _ZN7cutlass13device_kernelINS_4gemm6kernel13GemmUniversalIN4cute5tupleIJiiiiEEENS1_10collective13CollectiveMmaINS1_35MainloopSm100TmaUmmaWarpSpecializedILi20ELi2ELi4ENS5_IJNS4_1CILi1EEENSA_ILi4EEESB_EEEEENS5_IJNSA_ILi64EEENSA_ILi256EEENSA_ILi32EEEEEENS_12float_e5m2_tENS5_IJlSB_lEEESJ_SK_NS4_8TiledMMAINS4_8MMA_AtomIJNS4_10MMA_TraitsINS4_19SM100_MMA_F8F6F4_SSEJSJ_SJ_fSF_SG_NS4_17integral_constantINS4_4UMMA5MajorELSR_0EEESS_NSP_INSQ_7ScaleInELST_0EEESU_EEEEEENS4_6LayoutINS5_IJSB_SB_SB_EEENS5_IJNSA_ILi0EEESZ_SZ_EEEEENS5_IJNS4_10UnderscoreES12_S12_EEEEENS4_23SM90_TMA_LOAD_MULTICASTENS4_14ComposedLayoutINS4_7SwizzleILi1ELi4ELi3EEENS4_18smem_ptr_flag_bitsILi8EEENSX_INS5_IJNSA_ILi8EEESH_EEENS5_IJSH_SB_EEEEEEEvNS4_8identityENS4_13SM90_TMA_LOADES1F_vS1G_EENS_8epilogue10collective18CollectiveEpilogueINS1J_23Sm100TmaWarpSpecializedILi4ELi2ELi32ELb0ELb0EEEJSI_NS5_IJNSX_ISF_SB_EES1O_EEESJ_SK_SJ_SK_NS1J_6fusion15FusionCallbacksIS1N_NS1Q_17LinearCombinationISJ_fSJ_fLNS_15FloatRoundStyleE2EEESI_S1P_JEEENS4_5SM1004TMEM4LOAD26SM100_TMEM_LOAD_16dp32b32xES1H_NS16_INS17_ILi2ELi4ELi3EEES1A_NSX_INS5_IJS1B_SF_EEENS5_IJSF_SB_EEEEEEENS4_39AutoVectorizingCopyWithAssumedAlignmentILi128EEENS4_14SM90_TMA_STOREES24_S26_S26_EEEvvEEEEvNT_6ParamsE)
        .other          _ZN7cutlass13device_kernelINS_4gemm6kernel13GemmUniversalIN4cute5tupleIJiiiiEEENS1_10collective13CollectiveMmaINS1_35MainloopSm100TmaUmmaWarpSpecializedILi20ELi2ELi4ENS5_IJNS4_1CILi1EEENSA_ILi4EEESB_EEEEENS5_IJNSA_ILi64EEENSA_ILi256EEENSA_ILi32EEEEEENS_12float_e5m2_tENS5_IJlSB_lEEESJ_SK_NS4_8TiledMMAINS4_8MMA_AtomIJNS4_10MMA_TraitsINS4_19SM100_MMA_F8F6F4_SSEJSJ_SJ_fSF_SG_NS4_17integral_constantINS4_4UMMA5MajorELSR_0EEESS_NSP_INSQ_7ScaleInELST_0EEESU_EEEEEENS4_6LayoutINS5_IJSB_SB_SB_EEENS5_IJNSA_ILi0EEESZ_SZ_EEEEENS5_IJNS4_10UnderscoreES12_S12_EEEEENS4_23SM90_TMA_LOAD_MULTICASTENS4_14ComposedLayoutINS4_7SwizzleILi1ELi4ELi3EEENS4_18smem_ptr_flag_bitsILi8EEENSX_INS5_IJNSA_ILi8EEESH_EEENS5_IJSH_SB_EEEEEEEvNS4_8identityENS4_13SM90_TMA_LOADES1F_vS1G_EENS_8epilogue10collective18CollectiveEpilogueINS1J_23Sm100TmaWarpSpecializedILi4ELi2ELi32ELb0ELb0EEEJSI_NS5_IJNSX_ISF_SB_EES1O_EEESJ_SK_SJ_SK_NS1J_6fusion15FusionCallbacksIS1N_NS1Q_17LinearCombinationISJ_fSJ_fLNS_15FloatRoundStyleE2EEESI_S1P_JEEENS4_5SM1004TMEM4LOAD26SM100_TMEM_LOAD_16dp32b32xES1H_NS16_INS17_ILi2ELi4ELi3EEES1A_NSX_INS5_IJS1B_SF_EEENS5_IJSF_SB_EEEEEEENS4_39AutoVectorizingCopyWithAssumedAlignmentILi128EEENS4_14SM90_TMA_STOREES24_S26_S26_EEEvvEEEEvNT_6ParamsE,@"STO_CUDA_ENTRY STV_DEFAULT"
_ZN7cutlass13device_kernelINS_4gemm6kernel13GemmUniversalIN4cute5tupleIJiiiiEEENS1_10collective13CollectiveMmaINS1_35MainloopSm100TmaUmmaWarpSpecializedILi20ELi2ELi4ENS5_IJNS4_1CILi1EEENSA_ILi4EEESB_EEEEENS5_IJNSA_ILi64EEENSA_ILi256EEENSA_ILi32EEEEEENS_12float_e5m2_tENS5_IJlSB_lEEESJ_SK_NS4_8TiledMMAINS4_8MMA_AtomIJNS4_10MMA_TraitsINS4_19SM100_MMA_F8F6F4_SSEJSJ_SJ_fSF_SG_NS4_17integral_constantINS4_4UMMA5MajorELSR_0EEESS_NSP_INSQ_7ScaleInELST_0EEESU_EEEEEENS4_6LayoutINS5_IJSB_SB_SB_EEENS5_IJNSA_ILi0EEESZ_SZ_EEEEENS5_IJNS4_10UnderscoreES12_S12_EEEEENS4_23SM90_TMA_LOAD_MULTICASTENS4_14ComposedLayoutINS4_7SwizzleILi1ELi4ELi3EEENS4_18smem_ptr_flag_bitsILi8EEENSX_INS5_IJNSA_ILi8EEESH_EEENS5_IJSH_SB_EEEEEEEvNS4_8identityENS4_13SM90_TMA_LOADES1F_vS1G_EENS_8epilogue10collective18CollectiveEpilogueINS1J_23Sm100TmaWarpSpecializedILi4ELi2ELi32ELb0ELb0EEEJSI_NS5_IJNSX_ISF_SB_EES1O_EEESJ_SK_SJ_SK_NS1J_6fusion15FusionCallbacksIS1N_NS1Q_17LinearCombinationISJ_fSJ_fLNS_15FloatRoundStyleE2EEESI_S1P_JEEENS4_5SM1004TMEM4LOAD26SM100_TMEM_LOAD_16dp32b32xES1H_NS16_INS17_ILi2ELi4ELi3EEES1A_NSX_INS5_IJS1B_SF_EEENS5_IJSF_SB_EEEEEEENS4_39AutoVectorizingCopyWithAssumedAlignmentILi128EEENS4_14SM90_TMA_STOREES24_S26_S26_EEEvvEEEEvNT_6ParamsE:
[----:B------:R-:W1:Y:S01]  /*0000*/  LDC R1, c[0x0][0x37c] ;  /* 0x0000df00ff017b82 */ /* 0x000e620000000800 */
[----:B------:R-:W2:Y:S01]  /*0010*/  S2R R95, SR_TID.X ;  /* 0x00000000005f7919 */ /* 0x000ea20000002100 */
[----:B------:R-:W3:Y:S01]  /*0020*/  LDCU.64 UR8, c[0x0][0x890] ;  /* 0x00011200ff0877ac */ /* 0x000ee20008000a00 */
[----:B------:R-:W-:Y:S02]  /*0030*/  PRMT R85, RZ, 0x7610, R85 ;  /* 0x00007610ff557816 */ /* 0x000fe40000000055 */
[----:B------:R-:W-:Y:S01]  /*0040*/  ELECT P3, URZ, PT ;  /* 0x0000000000ff782f */ /* 0x000fe20003860000 */
[----:B---3--:R-:W-:-:S04]  /*0050*/  UISETP.NE.U32.AND UP0, UPT, UR8, URZ, UPT ;  /* 0x000000ff0800728c */ /* 0x008fc8000bf05070 */
[----:B------:R-:W-:Y:S01]  /*0060*/  UISETP.NE.AND.EX UP0, UPT, UR9, URZ, UPT, UP0 ;  /* 0x000000ff0900728c */ /* 0x000fe2000bf05300 */
[----:B--2---:R-:W-:-:S05]  /*0070*/  SHF.R.U32.HI R86, RZ, 0x5, R95 ;  /* 0x00000005ff567819 */ /* 0x004fca000001165f */
[----:B------:R-:W2:Y:S02]  /*0080*/  SHFL.IDX PT, R0, R86, RZ, 0x1f ;  /* 0x00001fff56007589 */ /* 0x000ea400000e0000 */
[----:B--2---:R-:W-:Y:S01]  /*0090*/  R2UR UR17, R0 ;  /* 0x00000000001172ca */ /* 0x004fe200000e0000 */
[----:B-1----:R-:W-:-:S14]  /*00a0*/  BRA.U UP0, `(.L_x_0) ;  /* 0x0000000100307547 */ /* 0x002fdc000b800000 */
[----:B------:R-:W1:Y:S02]  /*00b0*/  LDCU.64 UR4, c[0x0][0x888] ;  /* 0x00011100ff0477ac */ /* 0x000e640008000a00 */
[----:B-1----:R-:W-:-:S04]  /*00c0*/  UISETP.NE.U32.AND UP0, UPT, UR4, URZ, UPT ;  /* 0x000000ff0400728c */ /* 0x002fc8000bf05070 */
[----:B------:R-:W-:-:S09]  /*00d0*/  UISETP.NE.AND.EX UP0, UPT, UR5, URZ, UPT, UP0 ;  /* 0x000000ff0500728c */ /* 0x000fd2000bf05300 */
[----:B------:R-:W-:Y:S05]  /*00e0*/  BRA.U !UP0, `(.L_x_1) ;  /* 0x0000000108147547 */ /* 0x000fea000b800000 */
[----:B------:R-:W1:Y:S01]  /*00f0*/  LDC.64 R2, c[0x0][0x888] ;  /* 0x00022200ff027b82 */ /* 0x000e620000000a00 */
[----:B------:R-:W1:Y:S02]  /*0100*/  LDCU.64 UR4, c[0x0][0x358] ;  /* 0x00006b00ff0477ac */ /* 0x000e640008000a00 */
[----:B-1----:R1:W5:Y:S01]  /*0110*/  LDG.E R41, desc[UR4][R2.64] ;  /* 0x0000000402297981 */ /* 0x002362000c1e1900 */
[----:B------:R-:W-:Y:S01]  /*0120*/  HFMA2 R85, -RZ, RZ, 0, 5.9604644775390625e-08 ;  /* 0x00000001ff557431 */ /* 0x000fe200000001ff */
[----:B------:R-:W-:Y:S05]  /*0130*/  BRA `(.L_x_0) ;  /* 0x00000000000c7947 */ /* 0x000fea0003800000 */
.L_x_1:
[----:B------:R-:W1:Y:S01]  /*0140*/  LDCU UR4, c[0x0][0x880] ;  /* 0x00011000ff0477ac */ /* 0x000e620008000800 */
[----:B------:R-:W-:Y:S01]  /*0150*/  HFMA2 R85, -RZ, RZ, 0, 5.9604644775390625e-08 ;  /* 0x00000001ff557431 */ /* 0x000fe200000001ff */
[----:B-1----:R-:W-:-:S07]  /*0160*/  MOV R41, UR4 ;  /* 0x0000000400297c02 */ /* 0x002fce0008000f00 */
.L_x_0:
[----:B------:R-:W2:Y:S02]  /*0170*/  LDCU.64 UR4, c[0x0][0x8b0] ;  /* 0x00011600ff0477ac */ /* 0x000ea40008000a00 */
[----:B--2---:R-:W-:-:S04]  /*0180*/  UISETP.NE.U32.AND UP0, UPT, UR4, URZ, UPT ;  /* 0x000000ff0400728c */ /* 0x004fc8000bf05070 */
[----:B------:R-:W-:-:S09]  /*0190*/  UISETP.NE.AND.EX UP0, UPT, UR5, URZ, UPT, UP0 ;  /* 0x000000ff0500728c */ /* 0x000fd2000bf05300 */
[----:B------:R-:W-:Y:S05]  /*01a0*/  BRA.U UP0, `(.L_x_2) ;  /* 0x0000000100287547 */ /* 0x000fea000b800000 */
[----:B------:R-:W2:Y:S02]  /*01b0*/  LDCU.64 UR4, c[0x0][0x8a8] ;  /* 0x00011500ff0477ac */ /* 0x000ea40008000a00 */
[----:B--2---:R-:W-:-:S04]  /*01c0*/  UISETP.NE.U32.AND UP0, UPT, UR4, URZ, UPT ;  /* 0x000000ff0400728c */ /* 0x004fc8000bf05070 */
[----:B------:R-:W-:-:S09]  /*01d0*/  UISETP.NE.AND.EX UP0, UPT, UR5, URZ, UPT, UP0 ;  /* 0x000000ff0500728c */ /* 0x000fd2000bf05300 */
[----:B------:R-:W-:Y:S05]  /*01e0*/  BRA.U !UP0, `(.L_x_3) ;  /* 0x0000000108107547 */ /* 0x000fea000b800000 */
[----:B------:R-:W2:Y:S01]  /*01f0*/  LDC.64 R38, c[0x0][0x8a8] ;  /* 0x00022a00ff267b82 */ /* 0x000ea20000000a00 */
[----:B------:R-:W2:Y:S02]  /*0200*/  LDCU.64 UR4, c[0x0][0x358] ;  /* 0x00006b00ff0477ac */ /* 0x000ea40008000a00 */
[----:B--2---:R2:W5:Y:S01]  /*0210*/  LDG.E R38, desc[UR4][R38.64] ;  /* 0x0000000426267981 */ /* 0x004562000c1e1900 */
[----:B------:R-:W-:Y:S05]  /*0220*/  BRA `(.L_x_2) ;  /* 0x0000000000087947 */ /* 0x000fea0003800000 */
.L_x_3:
[----:B------:R-:W2:Y:S02]  /*0230*/  LDCU UR4, c[0x0][0x8a0] ;  /* 0x00011400ff0477ac */ /* 0x000ea40008000800 */
[----:B--2---:R-:W-:Y:S02]  /*0240*/  MOV R38, UR4 ;  /* 0x0000000400267c02 */ /* 0x004fe40008000f00 */
.L_x_2:
[----:B------:R-:W-:Y:S01]  /*0250*/  IMAD.U32 R0, RZ, RZ, UR17 ;  /* 0x00000011ff007e24 */ /* 0x000fe2000f8e00ff */
[----:B------:R-:W-:Y:S04]  /*0260*/  BSSY.RECONVERGENT B0, `(.L_x_4) ;  /* 0x000000c000007945 */ /* 0x000fe80003800200 */
[C---:B------:R-:W-:Y:S02]  /*0270*/  ISETP.NE.OR P1, PT, R0.reuse, 0x1, !P3 ;  /* 0x000000010000780c */ /* 0x040fe40005f25670 */
[----:B------:R-:W-:-:S11]  /*0280*/  ISETP.NE.OR P0, PT, R0, 0x3, !P3 ;  /* 0x000000030000780c */ /* 0x000fd60005f05670 */
[----:B------:R-:W-:Y:S05]  /*0290*/  @P1 BRA `(.L_x_5) ;  /* 0x0000000000201947 */ /* 0x000fea0003800000 */
[----:B------:R-:W3:Y:S02]  /*02a0*/  LDCU.64 UR4, c[0x0][0x348] ;  /* 0x00006900ff0477ac */ /* 0x000ee40008000a00 */
[----:B---3--:R-:W-:Y:S02]  /*02b0*/  UIADD3 UR6, UP1, UPT, UR4, 0x80, URZ ;  /* 0x0000008004067890 */ /* 0x008fe4000ff3e0ff */
[----:B------:R-:W-:Y:S02]  /*02c0*/  UIADD3 UR4, UP0, UPT, UR4, 0x180, URZ ;  /* 0x0000018004047890 */ /* 0x000fe4000ff1e0ff */
[----:B------:R-:W-:Y:S02]  /*02d0*/  UIADD3.X UR7, UPT, UPT, URZ, UR5, URZ, UP1, !UPT ;  /* 0x00000005ff077290 */ /* 0x000fe40008ffe4ff */
[----:B------:R-:W-:-:S07]  /*02e0*/  UIADD3.X UR5, UPT, UPT, URZ, UR5, URZ, UP0, !UPT ;  /* 0x00000005ff057290 */ /* 0x000fce00087fe4ff */
[----:B------:R3:W-:Y:S02]  /*02f0*/  UTMACCTL.PF [UR6] ;  /* 0x00000000060079b9 */ /* 0x0007e40008040000 */
[----:B------:R3:W-:Y:S02]  /*0300*/  UTMACCTL.PF [UR4] ;  /* 0x00000000040079b9 */ /* 0x0007e40008040000 */
[----:B---3--:R-:W-:Y:S01]  /*0310*/  NOP ;  /* 0x0000000000007918 */ /* 0x008fe20000000000 */
.L_x_5:
[----:B------:R-:W-:Y:S05]  /*0320*/  BSYNC.RECONVERGENT B0 ;  /* 0x0000000000007941 */ /* 0x000fea0003800200 */
.L_x_4:
[----:B------:R-:W-:Y:S04]  /*0330*/  BSSY.RECONVERGENT B0, `(.L_x_6) ;  /* 0x000000a000007945 */ /* 0x000fe80003800200 */
        /* <DEDUP_REMOVED lines=9> */
.L_x_7:
[----:B------:R-:W-:Y:S05]  /*03d0*/  BSYNC.RECONVERGENT B0 ;  /* 0x0000000000007941 */ /* 0x000fea0003800200 */
.L_x_6:
[----:B------:R-:W3:Y:S01]  /*03e0*/  LDCU.64 UR4, c[0x0][0x888] ;  /* 0x00011100ff0477ac */ /* 0x000ee20008000a00 */
[----:B------:R-:W-:Y:S02]  /*03f0*/  UISETP.EQ.U32.AND UP1, UPT, UR8, URZ, UPT ;  /* 0x000000ff0800728c */ /* 0x000fe4000bf22070 */
[----:B------:R-:W-:Y:S02]  /*0400*/  UPLOP3.LUT UP3, UPT, UPT, UPT, UPT, 0x80, 0x8 ;  /* 0x000000000008789c */ /* 0x000fe40003f6f070 */
[----:B---3--:R-:W-:-:S04]  /*0410*/  UISETP.NE.U32.AND UP0, UPT, UR4, URZ, UPT ;  /* 0x000000ff0400728c */ /* 0x008fc8000bf05070 */
[----:B------:R-:W-:-:S04]  /*0420*/  UISETP.NE.AND.EX UP0, UPT, UR5, URZ, UPT, UP0 ;  /* 0x000000ff0500728c */ /* 0x000fc8000bf05300 */
[----:B------:R-:W-:-:S04]  /*0430*/  UISETP.EQ.OR.EX UP2, UPT, UR9, URZ, !UP0, UP1 ;  /* 0x000000ff0900728c */ /* 0x000fc8000c742710 */
[----:B------:R-:W-:-:S06]  /*0440*/  UP2UR UR4, UPR, URZ, 0x4 ;  /* 0x00000004ff047883 */ /* 0x000fcc0008000000 */
[----:B------:R-:W-:Y:S01]  /*0450*/  MOV R88, UR4 ;  /* 0x0000000400587c02 */ /* 0x000fe20008000f00 */
[----:B------:R-:W-:Y:S06]  /*0460*/  BRA.U !UP2, `(.L_x_8) ;  /* 0x000000010a207547 */ /* 0x000fec000b800000 */
[----:B------:R-:W-:Y:S01]  /*0470*/  UISETP.NE.U32.AND UP1, UPT, UR8, URZ, UPT ;  /* 0x000000ff0800728c */ /* 0x000fe2000bf25070 */
[----:B-----5:R-:W-:Y:S01]  /*0480*/  FSETP.NEU.AND P0, PT, R41, RZ, PT ;  /* 0x000000ff2900720b */ /* 0x020fe20003f0d000 */
[----:B------:R-:W-:Y:S02]  /*0490*/  USEL UR4, URZ, 0xffffffff, UP0 ;  /* 0xffffffffff047887 */ /* 0x000fe40008000000 */
[----:B------:R-:W-:-:S10]  /*04a0*/  UISETP.NE.AND.EX UP1, UPT, UR9, URZ, UPT, UP1 ;  /* 0x000000ff0900728c */ /* 0x000fd4000bf25310 */
[----:B------:R-:W-:Y:S01]  /*04b0*/  VOTEU.ANY UP0, P0 ;  /* 0x0000000000ff7886 */ /* 0x000fe20000000100 */
[----:B------:R-:W-:-:S04]  /*04c0*/  @!UP1 USEL UR4, URZ, 0xffffffff, UP0 ;  /* 0xffffffffff049887 */ /* 0x000fc80008000000 */
[----:B------:R-:W-:-:S04]  /*04d0*/  ULOP3.LUT UR4, UR4, 0x1, URZ, 0xc0, !UPT ;  /* 0x0000000104047892 */ /* 0x000fc8000f8ec0ff */
[----:B------:R-:W-:-:S11]  /*04e0*/  UISETP.NE.U32.AND UP3, UPT, UR4, 0x1, UPT ;  /* 0x000000010400788c */ /* 0x000fd6000bf65070 */
.L_x_8:
[----:B-1----:R-:W1:Y:S01]  /*04f0*/  SHFL.IDX PT, R2, R86, RZ, 0x1f ;  /* 0x00001fff56027589 */ /* 0x002e6200000e0000 */
[----:B------:R-:W-:-:S04]  /*0500*/  UISETP.NE.AND UP0, UPT, UR17, 0x2, UPT ;  /* 0x000000021100788c */ /* 0x000fc8000bf05270 */
[----:B------:R-:W-:Y:S01]  /*0510*/  USEL UR48, URZ, 0x1, UP0 ;  /* 0x00000001ff307887 */ /* 0x000fe20008000000 */
[----:B-1----:R-:W-:-:S13]  /*0520*/  ISETP.NE.AND P0, PT, R2, RZ, PT ;  /* 0x000000ff0200720c */ /* 0x002fda0003f05270 */
[----:B------:R-:W-:Y:S05]  /*0530*/  @P0 BRA `(.L_x_9) ;  /* 0x0000000000e40947 */ /* 0x000fea0003800000 */
[----:B------:R-:W-:Y:S01]  /*0540*/  ELECT P0, URZ, PT ;  /* 0x0000000000ff782f */ /* 0x000fe20003800000 */
[----:B------:R-:W-:-:S12]  /*0550*/  BSSY.RECONVERGENT B0, `(.L_x_9) ;  /* 0x0000037000007945 */ /* 0x000fd80003800200 */
[----:B------:R-:W-:Y:S05]  /*0560*/  @!P0 BRA `(.L_x_10) ;  /* 0x0000000000d48947 */ /* 0x000fea0003800000 */
[----:B------:R-:W1:Y:S01]  /*0570*/  S2UR UR4, SR_CgaCtaId ;  /* 0x00000000000479c3 */ /* 0x000e620000008800 */
[----:B------:R-:W-:Y:S01]  /*0580*/  UMOV UR5, 0x400 ;  /* 0x0000040000057882 */ /* 0x000fe20000000000 */
[----:B------:R-:W-:Y:S01]  /*0590*/  UMOV UR8, 0x1 ;  /* 0x0000000100087882 */ /* 0x000fe20000000000 */
[----:B------:R-:W-:Y:S01]  /*05a0*/  UMOV UR6, 0x4 ;  /* 0x0000000400067882 */ /* 0x000fe20000000000 */
[----:B------:R-:W-:-:S04]  /*05b0*/  UIADD3 UR8, UPT, UPT, -UR8, 0x100000, URZ ;  /* 0x0010000008087890 */ /* 0x000fc8000fffe1ff */
[----:B------:R-:W-:Y:S02]  /*05c0*/  USHF.L.U32 UR9, UR8, 0xb, URZ ;  /* 0x0000000b08097899 */ /* 0x000fe400080006ff */
[----:B------:R-:W-:Y:S02]  /*05d0*/  USHF.L.U32 UR8, UR8, 0x1, URZ ;  /* 0x0000000108087899 */ /* 0x000fe400080006ff */
[----:B------:R-:W-:-:S04]  /*05e0*/  UIADD3 UR6, UPT, UPT, -UR6, 0x100000, URZ ;  /* 0x0010000006067890 */ /* 0x000fc8000fffe1ff */
[----:B------:R-:W-:Y:S02]  /*05f0*/  USHF.L.U32 UR7, UR6, 0xb, URZ ;  /* 0x0000000b06077899 */ /* 0x000fe400080006ff */
[----:B------:R-:W-:Y:S02]  /*0600*/  USHF.L.U32 UR6, UR6, 0x1, URZ ;  /* 0x0000000106067899 */ /* 0x000fe400080006ff */
[----:B-1----:R-:W-:Y:S01]  /*0610*/  ULEA UR4, UR4, UR5, 0x18 ;  /* 0x0000000504047291 */ /* 0x002fe2000f8ec0ff */
[----:B------:R-:W1:Y:S11]  /*0620*/  FENCE.VIEW.ASYNC.S ;  /* 0x00000000000073c6 */ /* 0x000e760000000000 */
[----:B-1----:R1:W3:Y:S01]  /*0630*/  SYNCS.EXCH.64 URZ, [UR4], UR8 ;  /* 0x0000000804ff75b2 */ /* 0x0022e20008000100 */
[----:B------:R1:W4:Y:S01]  /*0640*/  SYNCS.EXCH.64 URZ, [UR4+0xa0], UR6 ;  /* 0x0000a00604ff75b2 */ /* 0x0003220008000100 */
[----:B------:R1:W1:Y:S01]  /*0650*/  SYNCS.EXCH.64 URZ, [UR4+0x8], UR8 ;  /* 0x0000080804ff75b2 */ /* 0x0002620008000100 */
        /* <DEDUP_REMOVED lines=37> */
[----:B---34-:R-:W-:Y:S01]  /*08b0*/  NOP ;  /* 0x0000000000007918 */ /* 0x018fe20000000000 */
.L_x_10:
[----:B-1----:R-:W-:Y:S05]  /*08c0*/  BSYNC.RECONVERGENT B0 ;  /* 0x0000000000007941 */ /* 0x002fea0003800200 */
.L_x_9:
[----:B------:R-:W1:Y:S01]  /*08d0*/  SHFL.IDX PT, R2, R86, RZ, 0x1f ;  /* 0x00001fff56027589 */ /* 0x000e6200000e0000 */
[----:B------:R-:W-:Y:S01]  /*08e0*/  NOP ;  /* 0x0000000000007918 */ /* 0x000fe20000000000 */
[----:B-1----:R-:W-:-:S13]  /*08f0*/  ISETP.NE.AND P0, PT, R2, 0x1, PT ;  /* 0x000000010200780c */ /* 0x002fda0003f05270 */
[----:B------:R-:W-:Y:S05]  /*0900*/  @P0 BRA `(.L_x_11) ;  /* 0x0000000000580947 */ /* 0x000fea0003800000 */
        /* <DEDUP_REMOVED lines=9> */
[----:B------:R-:W-:Y:S01]  /*09a0*/  USHF.L.U32 UR6, UR6, 0x1, URZ ;  /* 0x0000000106067899 */ /* 0x000fe200080006ff */
[----:B------:R-:W-:Y:S01]  /*09b0*/  ELECT P0, URZ, PT ;  /* 0x0000000000ff782f */ /* 0x000fe20003800000 */
[----:B-1----:R-:W-:Y:S01]  /*09c0*/  ULEA UR4, UR4, UR5, 0x18 ;  /* 0x0000000504047291 */ /* 0x002fe2000f8ec0ff */
[----:B------:R-:W1:Y:S11]  /*09d0*/  FENCE.VIEW.ASYNC.S ;  /* 0x00000000000073c6 */ /* 0x000e760000000000 */
[----:B-1----:R1:W3:Y:S01]  /*09e0*/  SYNCS.EXCH.64 URZ, [UR4+0x140], UR8 ;  /* 0x0001400804ff75b2 */ /* 0x0022e20008000100 */
[----:B------:R1:W4:Y:S01]  /*09f0*/  SYNCS.EXCH.64 URZ, [UR4+0x160], UR6 ;  /* 0x0001600604ff75b2 */ /* 0x0003220008000100 */
[----:B------:R1:W1:Y:S01]  /*0a00*/  SYNCS.EXCH.64 URZ, [UR4+0x148], UR8 ;  /* 0x0001480804ff75b2 */ /* 0x0002620008000100 */
[----:B------:R1:W1:Y:S01]  /*0a10*/  SYNCS.EXCH.64 URZ, [UR4+0x168], UR6 ;  /* 0x0001680604ff75b2 */ /* 0x0002620008000100 */
[----:B------:R1:W1:Y:S01]  /*0a20*/  SYNCS.EXCH.64 URZ, [UR4+0x150], UR8 ;  /* 0x0001500804ff75b2 */ /* 0x0002620008000100 */
[----:B------:R1:W1:Y:S01]  /*0a30*/  SYNCS.EXCH.64 URZ, [UR4+0x170], UR6 ;  /* 0x0001700604ff75b2 */ /* 0x0002620008000100 */
[----:B------:R1:W1:Y:S01]  /*0a40*/  SYNCS.EXCH.64 URZ, [UR4+0x158], UR8 ;  /* 0x0001580804ff75b2 */ /* 0x0002620008000100 */
[----:B------:R1:W1:Y:S01]  /*0a50*/  SYNCS.EXCH.64 URZ, [UR4+0x178], UR6 ;  /* 0x0001780604ff75b2 */ /* 0x0002620008000100 */
[----:B------:R-:W-:Y:S01]  /*0a60*/  NOP ;  /* 0x0000000000007918 */ /* 0x000fe20000000000 */
.L_x_11:
[----:B------:R-:W2:Y:S01]  /*0a70*/  SHFL.IDX PT, R2, R86, RZ, 0x1f ;  /* 0x00001fff56027589 */ /* 0x000ea200000e0000 */
[----:B------:R-:W-:Y:S01]  /*0a80*/  NOP ;  /* 0x0000000000007918 */ /* 0x000fe20000000000 */
[----:B--2---:R-:W-:-:S13]  /*0a90*/  ISETP.NE.AND P0, PT, R2, 0x3, PT ;  /* 0x000000030200780c */ /* 0x004fda0003f05270 */
[----:B------:R-:W-:Y:S05]  /*0aa0*/  @P0 BRA `(.L_x_12) ;  /* 0x0000000000300947 */ /* 0x000fea0003800000 */
[----:B-1----:R-:W1:Y:S01]  /*0ab0*/  S2UR UR6, SR_CgaCtaId ;  /* 0x00000000000679c3 */ /* 0x002e620000008800 */
[----:B------:R-:W-:Y:S01]  /*0ac0*/  UMOV UR4, 0x400 ;  /* 0x0000040000047882 */ /* 0x000fe20000000000 */
[----:B------:R-:W-:Y:S01]  /*0ad0*/  UMOV UR5, 0x20 ;  /* 0x0000002000057882 */ /* 0x000fe20000000000 */
[----:B------:R-:W-:Y:S01]  /*0ae0*/  ELECT P0, URZ, PT ;  /* 0x0000000000ff782f */ /* 0x000fe20003800000 */
[----:B-1----:R-:W-:Y:S02]  /*0af0*/  ULEA UR6, UR6, UR4, 0x18 ;  /* 0x0000000406067291 */ /* 0x002fe4000f8ec0ff */
[----:B------:R-:W-:-:S04]  /*0b00*/  UIADD3 UR4, UPT, UPT, -UR5, 0x100000, URZ ;  /* 0x0010000005047890 */ /* 0x000fc8000fffe1ff */
[----:B------:R-:W-:Y:S02]  /*0b10*/  USHF.L.U32 UR5, UR4, 0xb, URZ ;  /* 0x0000000b04057899 */ /* 0x000fe400080006ff */
[----:B------:R-:W-:Y:S01]  /*0b20*/  USHF.L.U32 UR4, UR4, 0x1, URZ ;  /* 0x0000000104047899 */ /* 0x000fe200080006ff */
[----:B------:R-:W1:Y:S11]  /*0b30*/  FENCE.VIEW.ASYNC.S ;  /* 0x00000000000073c6 */ /* 0x000e760000000000 */
[----:B-1----:R2:W1:Y:S01]  /*0b40*/  SYNCS.EXCH.64 URZ, [UR6+0x180], UR4 ;  /* 0x0001800406ff75b2 */ /* 0x0024620008000100 */
[----:B------:R2:W1:Y:S02]  /*0b50*/  SYNCS.EXCH.64 URZ, [UR6+0x188], UR4 ;  /* 0x0001880406ff75b2 */ /* 0x0004640008000100 */
[----:B--2---:R-:W-:Y:S01]  /*0b60*/  NOP ;  /* 0x0000000000007918 */ /* 0x004fe20000000000 */
.L_x_12:
[----:B------:R-:W2:Y:S01]  /*0b70*/  SHFL.IDX PT, R2, R86, RZ, 0x1f ;  /* 0x00001fff56027589 */ /* 0x000ea200000e0000 */
[----:B------:R-:W-:Y:S01]  /*0b80*/  NOP ;  /* 0x0000000000007918 */ /* 0x000fe20000000000 */
[----:B--2---:R-:W-:-:S13]  /*0b90*/  ISETP.NE.AND P0, PT, R2, 0x4, PT ;  /* 0x000000040200780c */ /* 0x004fda0003f05270 */
[----:B------:R-:W-:Y:S05]  /*0ba0*/  @P0 BRA `(.L_x_13) ;  /* 0x00000000004c0947 */ /* 0x000fea0003800000 */
[----:B-1----:R-:W1:Y:S01]  /*0bb0*/  S2UR UR6, SR_CgaCtaId ;  /* 0x00000000000679c3 */ /* 0x002e620000008800 */
[----:B------:R-:W-:Y:S01]  /*0bc0*/  UMOV UR4, 0x3a0 ;  /* 0x000003a000047882 */ /* 0x000fe20000000000 */
[----:B------:R-:W-:Y:S01]  /*0bd0*/  UMOV UR5, 0x400 ;  /* 0x0000040000057882 */ /* 0x000fe20000000000 */
[----:B------:R-:W-:Y:S01]  /*0be0*/  USEL UR4, UR4, 0x320, UP3 ;  /* 0x0000032004047887 */ /* 0x000fe20009800000 */
[----:B------:R-:W-:Y:S01]  /*0bf0*/  UMOV UR8, 0x1 ;  /* 0x0000000100087882 */ /* 0x000fe20000000000 */
[----:B------:R-:W-:Y:S01]  /*0c00*/  ELECT P0, URZ, PT ;  /* 0x0000000000ff782f */ /* 0x000fe20003800000 */
[----:B------:R-:W-:-:S04]  /*0c10*/  UIADD3 UR8, UPT, UPT, -UR8, 0x100000, URZ ;  /* 0x0010000008087890 */ /* 0x000fc8000fffe1ff */
[----:B------:R-:W-:Y:S02]  /*0c20*/  USHF.L.U32 UR9, UR8, 0xb, URZ ;  /* 0x0000000b08097899 */ /* 0x000fe400080006ff */
[----:B------:R-:W-:Y:S02]  /*0c30*/  USHF.L.U32 UR8, UR8, 0x1, URZ ;  /* 0x0000000108087899 */ /* 0x000fe400080006ff */
[----:B-1----:R-:W-:Y:S02]  /*0c40*/  ULEA UR6, UR6, UR5, 0x18 ;  /* 0x0000000506067291 */ /* 0x002fe4000f8ec0ff */
[----:B------:R-:W-:-:S04]  /*0c50*/  UIADD3 UR4, UPT, UPT, -UR4, 0x100000, URZ ;  /* 0x0010000004047890 */ /* 0x000fc8000fffe1ff */
[----:B------:R-:W-:Y:S02]  /*0c60*/  USHF.L.U32 UR5, UR4, 0xb, URZ ;  /* 0x0000000b04057899 */ /* 0x000fe400080006ff */
[----:B------:R-:W-:Y:S01]  /*0c70*/  USHF.L.U32 UR4, UR4, 0x1, URZ ;  /* 0x0000000104047899 */ /* 0x000fe200080006ff */
[----:B------:R-:W1:Y:S03]  /*0c80*/  FENCE.VIEW.ASYNC.S ;  /* 0x00000000000073c6 */ /* 0x000e660000000000 */
[----:B-1----:R2:W1:Y:S08]  /*0c90*/  SYNCS.EXCH.64 URZ, [UR6+0x190], UR8 ;  /* 0x0001900806ff75b2 */ /* 0x0024700008000100 */
[----:B------:R2:W1:Y:S01]  /*0ca0*/  SYNCS.EXCH.64 URZ, [UR6+0x1a0], UR4 ;  /* 0x0001a00406ff75b2 */ /* 0x0004620008000100 */
[----:B------:R2:W1:Y:S01]  /*0cb0*/  SYNCS.EXCH.64 URZ, [UR6+0x198], UR8 ;  /* 0x0001980806ff75b2 */ /* 0x0004620008000100 */
[----:B------:R2:W1:Y:S02]  /*0cc0*/  SYNCS.EXCH.64 URZ, [UR6+0x1a8], UR4 ;  /* 0x0001a80406ff75b2 */ /* 0x0004640008000100 */
[----:B--2---:R-:W-:Y:S01]  /*0cd0*/  NOP ;  /* 0x0000000000007918 */ /* 0x004fe20000000000 */
.L_x_13:
[----:B------:R-:W2:Y:S01]  /*0ce0*/  SHFL.IDX PT, R2, R86, RZ, 0x1f ;  /* 0x00001fff56027589 */ /* 0x000ea200000e0000 */
[----:B------:R-:W-:Y:S01]  /*0cf0*/  NOP ;  /* 0x0000000000007918 */ /* 0x000fe20000000000 */
[----:B--2---:R-:W-:-:S13]  /*0d00*/  ISETP.NE.AND P0, PT, R2, 0x5, PT ;  /* 0x000000050200780c */ /* 0x004fda0003f05270 */
[----:B------:R-:W-:Y:S05]  /*0d10*/  @P0 BRA `(.L_x_14) ;  /* 0x0000000000580947 */ /* 0x000fea0003800000 */
[----:B-1----:R-:W1:Y:S01]  /*0d20*/  S2UR UR4, SR_CgaCtaId ;  /* 0x00000000000479c3 */ /* 0x002e620000008800 */
        /* <DEDUP_REMOVED lines=12> */
[----:B-1----:R2:W1:Y:S01]  /*0df0*/  SYNCS.EXCH.64 URZ, [UR4+0x1b0], UR8 ;  /* 0x0001b00804ff75b2 */ /* 0x0024620008000100 */
[----:B------:R2:W1:Y:S01]  /*0e00*/  SYNCS.EXCH.64 URZ, [UR4+0x1d0], UR6 ;  /* 0x0001d00604ff75b2 */ /* 0x0004620008000100 */
[----:B------:R2:W1:Y:S01]  /*0e10*/  SYNCS.EXCH.64 URZ, [UR4+0x1b8], UR8 ;  /* 0x0001b80804ff75b2 */ /* 0x0004620008000100 */
[----:B------:R2:W1:Y:S01]  /*0e20*/  SYNCS.EXCH.64 URZ, [UR4+0x1d8], UR6 ;  /* 0x0001d80604ff75b2 */ /* 0x0004620008000100 */
[----:B------:R2:W1:Y:S01]  /*0e30*/  SYNCS.EXCH.64 URZ, [UR4+0x1c0], UR8 ;  /* 0x0001c00804ff75b2 */ /* 0x0004620008000100 */
[----:B------:R2:W1:Y:S01]  /*0e40*/  SYNCS.EXCH.64 URZ, [UR4+0x1e0], UR6 ;  /* 0x0001e00604ff75b2 */ /* 0x0004620008000100 */
[----:B------:R2:W1:Y:S01]  /*0e50*/  SYNCS.EXCH.64 URZ, [UR4+0x1c8], UR8 ;  /* 0x0001c80804ff75b2 */ /* 0x0004620008000100 */
[----:B------:R2:W1:Y:S02]  /*0e60*/  SYNCS.EXCH.64 URZ, [UR4+0x1e8], UR6 ;  /* 0x0001e80604ff75b2 */ /* 0x0004640008000100 */
[----:B--2---:R-:W-:Y:S01]  /*0e70*/  NOP ;  /* 0x0000000000007918 */ /* 0x004fe20000000000 */
.L_x_14:
[----:B------:R-:W2:Y:S01]  /*0e80*/  SHFL.IDX PT, R2, R86, RZ, 0x1f ;  /* 0x00001fff56027589 */ /* 0x000ea200000e0000 */
[----:B------:R-:W-:Y:S01]  /*0e90*/  NOP ;  /* 0x0000000000007918 */ /* 0x000fe20000000000 */
[----:B--2---:R-:W-:-:S13]  /*0ea0*/  ISETP.NE.AND P0, PT, R2, 0x3, PT ;  /* 0x000000030200780c */ /* 0x004fda0003f05270 */
[----:B------:R-:W-:Y:S05]  /*0eb0*/  @P0 BRA `(.L_x_15) ;  /* 0x0000000000380947 */ /* 0x000fea0003800000 */
[----:B------:R-:W2:Y:S01]  /*0ec0*/  S2UR UR5, SR_CgaCtaId ;  /* 0x00000000000579c3 */ /* 0x000ea20000008800 */
[----:B-1----:R-:W-:Y:S01]  /*0ed0*/  UMOV UR4, 0x400 ;  /* 0x0000040000047882 */ /* 0x002fe20000000000 */
[----:B------:R-:W-:Y:S01]  /*0ee0*/  UMOV UR6, 0x20 ;  /* 0x0000002000067882 */ /* 0x000fe20000000000 */
[----:B------:R-:W-:Y:S01]  /*0ef0*/  ELECT P0, URZ, PT ;  /* 0x0000000000ff782f */ /* 0x000fe20003800000 */
[----:B------:R-:W-:-:S04]  /*0f00*/  UIADD3 UR6, UPT, UPT, -UR6, 0x100000, URZ ;  /* 0x0010000006067890 */ /* 0x000fc8000fffe1ff */
[----:B------:R-:W-:Y:S02]  /*0f10*/  USHF.L.U32 UR7, UR6, 0xb, URZ ;  /* 0x0000000b06077899 */ /* 0x000fe400080006ff */
[----:B------:R-:W-:Y:S02]  /*0f20*/  USHF.L.U32 UR6, UR6, 0x1, URZ ;  /* 0x0000000106067899 */ /* 0x000fe400080006ff */
[----:B--2---:R-:W-:Y:S01]  /*0f30*/  ULEA UR4, UR5, UR4, 0x18 ;  /* 0x0000000405047291 */ /* 0x004fe2000f8ec0ff */
[----:B------:R-:W1:Y:S11]  /*0f40*/  FENCE.VIEW.ASYNC.S ;  /* 0x00000000000073c6 */ /* 0x000e760000000000 */
[----:B-1----:R2:W1:Y:S01]  /*0f50*/  SYNCS.EXCH.64 URZ, [UR4+0x1f0], UR6 ;  /* 0x0001f00604ff75b2 */ /* 0x0024620008000100 */
[----:B------:R2:W1:Y:S01]  /*0f60*/  SYNCS.EXCH.64 URZ, [UR4+0x200], UR6 ;  /* 0x0002000604ff75b2 */ /* 0x0004620008000100 */
[----:B------:R2:W1:Y:S01]  /*0f70*/  SYNCS.EXCH.64 URZ, [UR4+0x1f8], UR6 ;  /* 0x0001f80604ff75b2 */ /* 0x0004620008000100 */
[----:B------:R2:W1:Y:S02]  /*0f80*/  SYNCS.EXCH.64 URZ, [UR4+0x208], UR6 ;  /* 0x0002080604ff75b2 */ /* 0x0004640008000100 */
[----:B--2---:R-:W-:Y:S01]  /*0f90*/  NOP ;  /* 0x0000000000007918 */ /* 0x004fe20000000000 */
.L_x_15:
[----:B-1----:R-:W1:Y:S01]  /*0fa0*/  LDCU UR4, c[0x0][0x36c] ;  /* 0x00006d80ff0477ac */ /* 0x002e620008000800 */
[----:B------:R-:W-:Y:S01]  /*0fb0*/  ISETP.NE.OR P3, PT, R0, 0x2, !P3 ;  /* 0x000000020000780c */ /* 0x000fe20005f65670 */
[----:B------:R-:W-:Y:S01]  /*0fc0*/  NOP ;  /* 0x0000000000007918 */ /* 0x000fe20000000000 */
[----:B------:R-:W-:Y:S01]  /*0fd0*/  LOP3.LUT R0, R95, 0x1f, RZ, 0xc0, !PT ;  /* 0x0000001f5f007812 */ /* 0x000fe200078ec0ff */
[----:B------:R-:W-:Y:S02]  /*0fe0*/  UISETP.NE.AND UP4, UPT, UR17, URZ, UPT ;  /* 0x000000ff1100728c */ /* 0x000fe4000bf85270 */
[----:B-1----:R-:W-:-:S09]  /*0ff0*/  UISETP.EQ.U32.AND UP5, UPT, UR4, 0x1, UPT ;  /* 0x000000010400788c */ /* 0x002fd2000bfa2070 */
[----:B------:R-:W-:Y:S05]  /*1000*/  BRA.U !UP5, `(.L_x_16) ;  /* 0x000000010d087547 */ /* 0x000fea000b800000 */
[----:B---34-:R-:W-:Y:S01]  /*1010*/  UCGABAR_ARV ;  /* 0x00000000000079c7 */ /* 0x018fe20008000000 */
[----:B------:R-:W-:Y:S05]  /*1020*/  BRA `(.L_x_17) ;  /* 0x0000000000047947 */ /* 0x000fea0003800000 */
.L_x_16:
[----:B---34-:R-:W-:Y:S01]  /*1030*/  NOP ;  /* 0x0000000000007918 */ /* 0x018fe20000000000 */
.L_x_17:
[----:B------:R-:W1:Y:S01]  /*1040*/  S2UR UR7, SR_CTAID.X ;  /* 0x00000000000779c3 */ /* 0x000e620000002500 */
[----:B------:R-:W-:-:S05]  /*1050*/  CS2R.32 R87, SR_CgaSize ;  /* 0x0000000000577805 */ /* 0x000fca0000008a00 */
[----:B------:R-:W-:-:S05]  /*1060*/  IMAD R87, R87, -0xa0, RZ ;  /* 0xffffff6057577824 */ /* 0x000fca00078e02ff */
[----:B------:R-:W-:-:S14]  /*1070*/  R2UR UR5, R87 ;  /* 0x00000000570572ca */ /* 0x000fdc00000e0000 */
[----:B------:R-:W2:Y:S01]  /*1080*/  LDCU UR5, c[0x0][UR5+0x2b0] ;  /* 0x00005600050577ac */ /* 0x000ea20008000800 */
[----:B------:R-:W-:-:S05]  /*1090*/  CS2R.32 R87, SR_CgaSize ;  /* 0x0000000000577805 */ /* 0x000fca0000008a00 */
[----:B------:R-:W-:-:S05]  /*10a0*/  IMAD R87, R87, -0xa0, RZ ;  /* 0xffffff6057577824 */ /* 0x000fca00078e02ff */
[----:B------:R-:W-:-:S14]  /*10b0*/  R2UR UR4, R87 ;  /* 0x00000000570472ca */ /* 0x000fdc00000e0000 */
[----:B------:R-:W3:Y:S01]  /*10c0*/  LDCU UR4, c[0x0][UR4+0x2b4] ;  /* 0x00005680040477ac */ /* 0x000ee20008000800 */
[----:B------:R-:W4:Y:S01]  /*10d0*/  S2UR UR8, SR_CTAID.Y ;  /* 0x00000000000879c3 */ /* 0x000f220000002600 */
[----:B------:R-:W-:-:S05]  /*10e0*/  CS2R.32 R87, SR_CgaSize ;  /* 0x0000000000577805 */ /* 0x000fca0000008a00 */
[----:B------:R-:W-:-:S05]  /*10f0*/  IMAD R87, R87, -0xa0, RZ ;  /* 0xffffff6057577824 */ /* 0x000fca00078e02ff */
[----:B------:R-:W-:-:S14]  /*1100*/  R2UR UR9, R87 ;  /* 0x00000000570972ca */ /* 0x000fdc00000e0000 */
[----:B------:R-:W3:Y:S01]  /*1110*/  LDCU UR9, c[0x0][UR9+0x2a0] ;  /* 0x00005400090977ac */ /* 0x000ee20008000800 */
[----:B------:R-:W4:Y:S01]  /*1120*/  LDCU UR21, c[0x0][0xb24] ;  /* 0x00016480ff1577ac */ /* 0x000f220008000800 */
[----:B------:R-:W3:Y:S01]  /*1130*/  S2UR UR10, SR_CgaCtaId ;  /* 0x00000000000a79c3 */ /* 0x000ee20000008800 */
[----:B------:R-:W-:-:S05]  /*1140*/  CS2R.32 R87, SR_CgaSize ;  /* 0x0000000000577805 */ /* 0x000fca0000008a00 */
[----:B------:R-:W-:-:S05]  /*1150*/  IMAD R87, R87, -0xa0, RZ ;  /* 0xffffff6057577824 */ /* 0x000fca00078e02ff */
[----:B------:R-:W-:-:S14]  /*1160*/  R2UR UR59, R87 ;  /* 0x00000000573b72ca */ /* 0x000fdc00000e0000 */
[----:B------:R-:W3:Y:S01]  /*1170*/  LDCU UR59, c[0x0][UR59+0x2a4] ;  /* 0x000054803b3b77ac */ /* 0x000ee20008000800 */
[----:B------:R-:W3:Y:S01]  /*1180*/  LDCU UR42, c[0x0][0xb24] ;  /* 0x00016480ff2a77ac */ /* 0x000ee20008000800 */
[----:B-1----:R-:W-:Y:S01]  /*1190*/  I2FP.F32.U32 R3, UR7 ;  /* 0x0000000700037c45 */ /* 0x002fe20008201000 */
[----:B------:R-:W1:Y:S01]  /*11a0*/  S2UR UR36, SR_CTAID.Z ;  /* 0x00000000002479c3 */ /* 0x000e620000002700 */
[----:B------:R-:W1:Y:S03]  /*11b0*/  LDCU UR27, c[0x0][0xb30] ;  /* 0x00016600ff1b77ac */ /* 0x000e660008000800 */
[----:B--2---:R-:W-:Y:S01]  /*11c0*/  FMUL R3, R3, UR5 ;  /* 0x0000000503037c20 */ /* 0x004fe20008400000 */
[----:B------:R-:W-:Y:S01]  /*11d0*/  UMOV UR16, UR7 ;  /* 0x0000000700107c82 */ /* 0x000fe20008000000 */
[----:B----4-:R-:W-:Y:S01]  /*11e0*/  UISETP.GE.AND UP2, UPT, UR21, 0x1, UPT ;  /* 0x000000011500788c */ /* 0x010fe2000bf46270 */
[----:B------:R-:W-:Y:S01]  /*11f0*/  I2FP.F32.U32 R2, UR8 ;  /* 0x0000000800027c45 */ /* 0x000fe20008201000 */
[----:B------:R-:W-:-:S02]  /*1200*/  UMOV UR20, UR8 ;  /* 0x0000000800147c82 */ /* 0x000fc40008000000 */
[----:B------:R-:W2:Y:S02]  /*1210*/  F2I.U32.TRUNC.NTZ R3, R3 ;  /* 0x0000000300037305 */ /* 0x000ea4000020f000 */
[----:B---3--:R-:W-:Y:S01]  /*1220*/  FMUL R2, R2, UR4 ;  /* 0x0000000402027c20 */ /* 0x008fe20008400000 */
[----:B------:R-:W-:-:S05]  /*1230*/  USHF.L.U32 UR28, UR10, 0x9, URZ ;  /* 0x000000090a1c7899 */ /* 0x000fca00080006ff */
[----:B------:R-:W3:Y:S01]  /*1240*/  F2I.U32.TRUNC.NTZ R2, R2 ;  /* 0x0000000200027305 */ /* 0x000ee2000020f000 */
[----:B--2---:R-:W-:Y:S02]  /*1250*/  R2UR UR4, R3 ;  /* 0x00000000030472ca */ /* 0x004fe400000e0000 */
[----:B---3--:R-:W-:Y:S02]  /*1260*/  R2UR UR6, R2 ;  /* 0x00000000020672ca */ /* 0x008fe400000e0000 */
[----:B------:R-:W-:-:S09]  /*1270*/  PRMT R2, RZ, 0x7610, R2 ;  /* 0x00007610ff027816 */ /* 0x000fd20000000002 */
[----:B------:R-:W-:-:S04]  /*1280*/  UIADD3 UR5, UPT, UPT, -UR4, URZ, URZ ;  /* 0x000000ff04057290 */ /* 0x000fc8000fffe1ff */
[----:B------:R-:W-:Y:S02]  /*1290*/  UIMAD UR5, UR9, UR5, UR7 ;  /* 0x00000005090572a4 */ /* 0x000fe4000f8e0207 */
[----:B------:R-:W-:-:S04]  /*12a0*/  UIADD3 UR4, UPT, UPT, -UR6, URZ, URZ ;  /* 0x000000ff06047290 */ /* 0x000fc8000fffe1ff */
[----:B------:R-:W-:Y:S01]  /*12b0*/  IMAD.U32 R87, RZ, RZ, UR5 ;  /* 0x00000005ff577e24 */ /* 0x000fe2000f8e00ff */
[----:B------:R-:W-:Y:S01]  /*12c0*/  UIMAD UR59, UR59, UR4, UR8 ;  /* 0x000000043b3b72a4 */ /* 0x000fe2000f8e0208 */
[----:B-1----:R-:W-:Y:S11]  /*12d0*/  BRA.U UP4, `(.L_x_18) ;  /* 0x0000000104447547 */ /* 0x002ff6000b800000 */
[----:B------:R-:W-:Y:S01]  /*12e0*/  R2UR UR6, R87 ;  /* 0x00000000570672ca */ /* 0x000fe200000e0000 */
[----:B------:R-:W-:Y:S02]  /*12f0*/  UISETP.NE.AND UP0, UPT, UR59, URZ, UPT ;  /* 0x000000ff3b00728c */ /* 0x000fe4000bf05270 */
[----:B------:R-:W-:-:S04]  /*1300*/  UISETP.NE.AND UP1, UPT, UR59, 0x1, UPT ;  /* 0x000000013b00788c */ /* 0x000fc8000bf25270 */
[----:B------:R-:W-:Y:S02]  /*1310*/  USEL UR5, URZ, 0x2, UP1 ;  /* 0x00000002ff057887 */ /* 0x000fe40008800000 */
[----:B------:R-:W-:-:S04]  /*1320*/  UISETP.NE.AND UP1, UPT, UR59, 0x3, UPT ;  /* 0x000000033b00788c */ /* 0x000fc8000bf25270 */
[----:B------:R-:W-:-:S04]  /*1330*/  UISETP.EQ.OR UP0, UPT, UR6, URZ, !UP0 ;  /* 0x000000ff0600728c */ /* 0x000fc8000c702670 */
[----:B------:R-:W-:Y:S02]  /*1340*/  USEL UR8, URZ, 0x1, !UP0 ;  /* 0x00000001ff087887 */ /* 0x000fe4000c000000 */
[----:B------:R-:W-:-:S04]  /*1350*/  UISETP.NE.AND UP0, UPT, UR59, 0x2, UPT ;  /* 0x000000023b00788c */ /* 0x000fc8000bf05270 */
[----:B------:R-:W-:Y:S02]  /*1360*/  USEL UR4, URZ, 0x4, UP0 ;  /* 0x00000004ff047887 */ /* 0x000fe40008000000 */
[----:B------:R-:W-:Y:S02]  /*1370*/  UISETP.NE.AND UP0, UPT, UR6, URZ, UPT ;  /* 0x000000ff0600728c */ /* 0x000fe4000bf05270 */
[----:B------:R-:W-:Y:S02]  /*1380*/  USEL UR6, URZ, 0x8, UP1 ;  /* 0x00000008ff067887 */ /* 0x000fe40008800000 */
[----:B------:R-:W-:Y:S02]  /*1390*/  USEL UR7, UR5, 0x2, UP0 ;  /* 0x0000000205077887 */ /* 0x000fe40008000000 */
[----:B------:R-:W-:Y:S02]  /*13a0*/  USEL UR4, UR4, 0x4, UP0 ;  /* 0x0000000404047887 */ /* 0x000fe40008000000 */
[----:B------:R-:W-:-:S02]  /*13b0*/  USEL UR5, UR6, 0x8, UP0 ;  /* 0x0000000806057887 */ /* 0x000fc40008000000 */
[----:B------:R-:W-:-:S04]  /*13c0*/  UIADD3 UR4, UPT, UPT, UR4, UR7, UR8 ;  /* 0x0000000704047290 */ /* 0x000fc8000fffe008 */
[----:B------:R-:W-:-:S06]  /*13d0*/  UIADD3 UR4, UPT, UPT, UR4, UR5, URZ ;  /* 0x0000000504047290 */ /* 0x000fcc000fffe0ff */
[----:B------:R-:W-:Y:S02]  /*13e0*/  MOV R2, UR4 ;  /* 0x0000000400027c02 */ /* 0x000fe40008000f00 */
.L_x_18:
[----:B------:R-:W-:Y:S05]  /*13f0*/  BRA.U !UP2, `(.L_x_19) ;  /* 0x000000010ad47547 */ /* 0x000fea000b800000 */
[----:B------:R-:W1:Y:S01]  /*1400*/  LDCU.128 UR12, c[0x0][0xb10] ;  /* 0x00016200ff0c77ac */ /* 0x000e620008000c00 */
[----:B------:R-:W2:Y:S01]  /*1410*/  LDCU UR6, c[0x0][0x370] ;  /* 0x00006e00ff0677ac */ /* 0x000ea20008000800 */
[----:B------:R-:W3:Y:S01]  /*1420*/  LDCU UR5, c[0x0][0x374] ;  /* 0x00006e80ff0577ac */ /* 0x000ee20008000800 */
[----:B------:R-:W4:Y:S01]  /*1430*/  LDCU UR26, c[0x0][0xb0c] ;  /* 0x00016180ff1a77ac */ /* 0x000f220008000800 */
[----:B------:R-:W4:Y:S01]  /*1440*/  LDCU UR4, c[0x0][0xb20] ;  /* 0x00016400ff0477ac */ /* 0x000f220008000800 */
[----:B------:R-:W4:Y:S01]  /*1450*/  LDCU.64 UR8, c[0x0][0xb28] ;  /* 0x00016500ff0877ac */ /* 0x000f220008000a00 */
[----:B-1----:R-:W-:Y:S02]  /*1460*/  UISETP.NE.AND UP0, UPT, UR14, 0x1, UPT ;  /* 0x000000010e00788c */ /* 0x002fe4000bf05270 */
[----:B---3--:R-:W-:Y:S02]  /*1470*/  UIMAD.WIDE.U32 UR10, UR5, UR15, URZ ;  /* 0x0000000f050a72a5 */ /* 0x008fe4000f8e00ff */
[----:B--2---:R-:W-:-:S02]  /*1480*/  UIMAD.WIDE.U32 UR22, UR6, UR12, URZ ;  /* 0x0000000c061672a5 */ /* 0x004fc4000f8e00ff */
[----:B----4-:R-:W-:Y:S02]  /*1490*/  UISETP.NE.AND UP1, UPT, UR26, 0x1, UPT ;  /* 0x000000011a00788c */ /* 0x010fe4000bf25270 */
[----:B------:R-:W-:Y:S01]  /*14a0*/  UISETP.NE.AND UP2, UPT, UR21, 0x1, UPT ;  /* 0x000000011500788c */ /* 0x000fe2000bf45270 */
[----:B------:R-:W-:Y:S02]  /*14b0*/  UMOV UR10, UR11 ;  /* 0x0000000b000a7c82 */ /* 0x000fe40008000000 */
[----:B------:R-:W-:Y:S01]  /*14c0*/  UMOV UR22, UR23 ;  /* 0x0000001700167c82 */ /* 0x000fe20008000000 */
[----:B------:R-:W-:Y:S02]  /*14d0*/  @UP0 USHF.R.U32.HI UR5, URZ, UR4, UR10 ;  /* 0x00000004ff050299 */ /* 0x000fe4000801160a */
[----:B------:R-:W-:Y:S02]  /*14e0*/  UIMAD.WIDE.U32 UR24, UR20, UR15, URZ ;  /* 0x0000000f141872a5 */ /* 0x000fe4000f8e00ff */
[----:B------:R-:W-:-:S02]  /*14f0*/  UIMAD.WIDE.U32 UR10, UR5, UR8, URZ ;  /* 0x00000008050a72a5 */ /* 0x000fc4000f8e00ff */
[----:B------:R-:W-:Y:S02]  /*1500*/  @UP1 USHF.R.U32.HI UR6, URZ, UR13, UR22 ;  /* 0x0000000dff061299 */ /* 0x000fe40008011616 */
[----:B------:R-:W-:Y:S02]  /*1510*/  UIMAD.WIDE.U32 UR18, UR16, UR12, URZ ;  /* 0x0000000c101272a5 */ /* 0x000fe4000f8e00ff */
[----:B------:R-:W-:Y:S01]  /*1520*/  UIMAD.WIDE.U32 UR22, UR6, UR8, URZ ;  /* 0x00000008061672a5 */ /* 0x000fe2000f8e00ff */
[----:B------:R-:W-:Y:S01]  /*1530*/  UMOV UR24, UR25 ;  /* 0x0000001900187c82 */ /* 0x000fe20008000000 */
[----:B------:R-:W-:Y:S01]  /*1540*/  UMOV UR10, UR11 ;  /* 0x0000000b000a7c82 */ /* 0x000fe20008000000 */
[----:B------:R-:W-:Y:S02]  /*1550*/  USHF.R.U32.HI UR24, URZ, UR4, UR24 ;  /* 0x00000004ff187299 */ /* 0x000fe40008011618 */
[----:B------:R-:W-:Y:S02]  /*1560*/  @UP2 USHF.R.U32.HI UR5, URZ, UR9, UR10 ;  /* 0x00000009ff052299 */ /* 0x000fe4000801160a */
[----:B------:R-:W-:Y:S01]  /*1570*/  UMOV UR7, UR23 ;  /* 0x0000001700077c82 */ /* 0x000fe20008000000 */
[----:B------:R-:W-:Y:S01]  /*1580*/  UMOV UR18, UR19 ;  /* 0x0000001300127c82 */ /* 0x000fe20008000000 */
[----:B------:R-:W-:-:S02]  /*1590*/  @UP2 USHF.R.U32.HI UR6, URZ, UR9, UR7 ;  /* 0x00000009ff062299 */ /* 0x000fc40008011607 */
[----:B------:R-:W-:Y:S02]  /*15a0*/  USHF.R.U32.HI UR18, URZ, UR13, UR18 ;  /* 0x0000000dff127299 */ /* 0x000fe40008011612 */
[----:B------:R-:W-:Y:S02]  /*15b0*/  USEL UR4, UR20, UR24, !UP0 ;  /* 0x0000001814047287 */ /* 0x000fe4000c000000 */
[----:B------:R-:W-:Y:S02]  /*15c0*/  UIMAD UR7, UR5, UR21, URZ ;  /* 0x00000015050772a4 */ /* 0x000fe4000f8e02ff */
[----:B------:R-:W-:Y:S02]  /*15d0*/  USEL UR5, UR16, UR18, !UP1 ;  /* 0x0000001210057287 */ /* 0x000fe4000c800000 */
[----:B------:R-:W-:Y:S02]  /*15e0*/  UIMAD UR12, UR6, UR21, URZ ;  /* 0x00000015060c72a4 */ /* 0x000fe4000f8e02ff */
[----:B------:R-:W-:-:S02]  /*15f0*/  UISETP.GE.AND UP0, UPT, UR4, UR7, UPT ;  /* 0x000000070400728c */ /* 0x000fc4000bf06270 */
[----:B------:R-:W-:Y:S02]  /*1600*/  UIMAD.WIDE.U32 UR10, UR4, UR8, URZ ;  /* 0x00000008040a72a5 */ /* 0x000fe4000f8e00ff */
[----:B------:R-:W-:Y:S02]  /*1610*/  UISETP.GE.OR UP0, UPT, UR5, UR12, UP0 ;  /* 0x0000000c0500728c */ /* 0x000fe40008706670 */
[----:B------:R-:W-:Y:S02]  /*1620*/  UIMAD.WIDE.U32 UR12, UR5, UR8, URZ ;  /* 0x00000008050c72a5 */ /* 0x000fe4000f8e00ff */
[----:B------:R-:W-:Y:S01]  /*1630*/  UIADD3 UR10, UPT, UPT, -UR4, URZ, URZ ;  /* 0x000000ff040a7290 */ /* 0x000fe2000fffe1ff */
[----:B------:R-:W-:Y:S01]  /*1640*/  UMOV UR8, UR11 ;  /* 0x0000000b00087c82 */ /* 0x000fe20008000000 */
[----:B------:R-:W-:Y:S02]  /*1650*/  UIADD3 UR11, UPT, UPT, -UR5, URZ, URZ ;  /* 0x000000ff050b7290 */ /* 0x000fe4000fffe1ff */
[----:B------:R-:W-:-:S03]  /*1660*/  USHF.R.U32.HI UR8, URZ, UR9, UR8 ;  /* 0x00000009ff087299 */ /* 0x000fc60008011608 */
[----:B------:R-:W-:Y:S01]  /*1670*/  @!UP0 UMOV UR7, UR13 ;  /* 0x0000000d00078c82 */ /* 0x000fe20008000000 */
[----:B------:R-:W-:Y:S02]  /*1680*/  UIMAD UR20, UR14, UR10, UR20 ;  /* 0x0000000a0e1472a4 */ /* 0x000fe4000f8e0214 */
[----:B------:R-:W-:Y:S02]  /*1690*/  USEL UR8, UR4, UR8, !UP2 ;  /* 0x0000000804087287 */ /* 0x000fe4000d000000 */
[----:B------:R-:W-:Y:S02]  /*16a0*/  @!UP0 USHF.R.U32.HI UR7, URZ, UR9, UR7 ;  /* 0x00000009ff078299 */ /* 0x000fe40008011607 */
[----:B------:R-:W-:Y:S02]  /*16b0*/  UIADD3 UR9, UPT, UPT, -UR8, URZ, URZ ;  /* 0x000000ff08097290 */ /* 0x000fe4000fffe1ff */
[----:B------:R-:W-:Y:S02]  /*16c0*/  @!UP0 USEL UR7, UR5, UR7, !UP2 ;  /* 0x0000000705078287 */ /* 0x000fe4000d000000 */
[----:B------:R-:W-:-:S02]  /*16d0*/  UIMAD UR9, UR21, UR9, UR4 ;  /* 0x00000009150972a4 */ /* 0x000fc4000f8e0204 */
[----:B------:R-:W-:Y:S02]  /*16e0*/  @!UP0 UIADD3 UR8, UPT, UPT, UR8, -UR7, URZ ;  /* 0x8000000708088290 */ /* 0x000fe4000fffe0ff */
[----:B------:R-:W-:Y:S02]  /*16f0*/  @!UP0 UIMAD UR6, UR9, UR6, UR7 ;  /* 0x00000006090682a4 */ /* 0x000fe4000f8e0207 */
[----:B------:R-:W-:Y:S02]  /*1700*/  @!UP0 UIMAD UR4, UR8, UR21, UR5 ;  /* 0x00000015080482a4 */ /* 0x000fe4000f8e0205 */
[----:B------:R-:W-:Y:S02]  /*1710*/  UIMAD UR16, UR26, UR11, UR16 ;  /* 0x0000000b1a1072a4 */ /* 0x000fe4000f8e0210 */
[----:B------:R-:W-:Y:S01]  /*1720*/  UIMAD UR20, UR4, UR14, UR20 ;  /* 0x0000000e041472a4 */ /* 0x000fe2000f8e0214 */
[----:B------:R-:W-:Y:S02]  /*1730*/  @!UP0 UMOV UR5, UR6 ;  /* 0x0000000600058c82 */ /* 0x000fe40008000000 */
[----:B------:R-:W-:-:S12]  /*1740*/  UIMAD UR16, UR5, UR26, UR16 ;  /* 0x0000001a051072a4 */ /* 0x000fd8000f8e0210 */
.L_x_19:
[----:B------:R-:W-:Y:S02]  /*1750*/  UISETP.NE.AND UP1, UPT, UR27, 0x1, UPT ;  /* 0x000000011b00788c */ /* 0x000fe4000bf25270 */
[----:B------:R-:W-:Y:S02]  /*1760*/  UISETP.NE.AND UP0, UPT, UR17, 0x2, UPT ;  /* 0x000000021100788c */ /* 0x000fe4000bf05270 */
[----:B------:R-:W-:-:S05]  /*1770*/  ULOP3.LUT UR28, UR28, 0x600, URZ, 0xc0, !UPT ;  /* 0x000006001c1c7892 */ /* 0x000fca000f8ec0ff */
[----:B------:R-:W-:Y:S07]  /*1780*/  BRA.U UP1, `(.L_x_20) ;  /* 0x0000000101447547 */ /* 0x000fee000b800000 */
[----:B------:R-:W1:Y:S01]  /*1790*/  LDCU.128 UR8, c[0x0][0xb10] ;  /* 0x00016200ff0877ac */ /* 0x000e620008000c00 */
[----:B------:R-:W2:Y:S01]  /*17a0*/  LDCU UR12, c[0x0][0xb0c] ;  /* 0x00016180ff0c77ac */ /* 0x000ea20008000800 */
[----:B------:R-:W3:Y:S01]  /*17b0*/  LDCU UR13, c[0x0][0xb20] ;  /* 0x00016400ff0d77ac */ /* 0x000ee20008000800 */
[----:B-1----:R-:W-:Y:S02]  /*17c0*/  UIMAD.WIDE.U32 UR6, UR16, UR8, URZ ;  /* 0x00000008100672a5 */ /* 0x002fe4000f8e00ff */
[----:B------:R-:W-:Y:S02]  /*17d0*/  UIMAD.WIDE.U32 UR4, UR20, UR11, URZ ;  /* 0x0000000b140472a5 */ /* 0x000fe4000f8e00ff */
[----:B--2---:R-:W-:Y:S02]  /*17e0*/  UISETP.NE.AND UP2, UPT, UR12, 0x1, UPT ;  /* 0x000000010c00788c */ /* 0x004fe4000bf45270 */
[----:B------:R-:W-:Y:S01]  /*17f0*/  UISETP.NE.AND UP1, UPT, UR10, 0x1, UPT ;  /* 0x000000010a00788c */ /* 0x000fe2000bf25270 */
[----:B------:R-:W-:-:S02]  /*1800*/  UMOV UR6, UR7 ;  /* 0x0000000700067c82 */ /* 0x000fc40008000000 */
[----:B------:R-:W-:Y:S01]  /*1810*/  UMOV UR4, UR5 ;  /* 0x0000000500047c82 */ /* 0x000fe20008000000 */
[----:B------:R-:W-:Y:S02]  /*1820*/  USHF.R.U32.HI UR6, URZ, UR9, UR6 ;  /* 0x00000009ff067299 */ /* 0x000fe40008011606 */
[----:B---3--:R-:W-:Y:S02]  /*1830*/  USHF.R.U32.HI UR4, URZ, UR13, UR4 ;  /* 0x0000000dff047299 */ /* 0x008fe40008011604 */
[----:B------:R-:W-:Y:S02]  /*1840*/  USEL UR5, UR16, UR6, !UP2 ;  /* 0x0000000610057287 */ /* 0x000fe4000d000000 */
[----:B------:R-:W-:-:S04]  /*1850*/  USEL UR4, UR20, UR4, !UP1 ;  /* 0x0000000414047287 */ /* 0x000fc8000c800000 */
[----:B------:R-:W-:Y:S02]  /*1860*/  UIADD3 UR6, UPT, UPT, UR5, -UR4, URZ ;  /* 0x8000000405067290 */ /* 0x000fe4000fffe0ff */
[----:B------:R-:W-:Y:S02]  /*1870*/  UIADD3 UR4, UPT, UPT, -UR5, UR4, URZ ;  /* 0x0000000405047290 */ /* 0x000fe4000fffe1ff */
[----:B------:R-:W-:Y:S02]  /*1880*/  UIMAD UR20, UR6, UR10, UR20 ;  /* 0x0000000a061472a4 */ /* 0x000fe4000f8e0214 */
[----:B------:R-:W-:-:S12]  /*1890*/  UIMAD UR16, UR4, UR12, UR16 ;  /* 0x0000000c041072a4 */ /* 0x000fd8000f8e0210 */
.L_x_20:
[----:B------:R-:W-:Y:S05]  /*18a0*/  BRA.U !UP5, `(.L_x_21) ;  /* 0x000000010d0c7547 */ /* 0x000fea000b800000 */
[----:B------:R-:W-:Y:S01]  /*18b0*/  UCGABAR_WAIT ;  /* 0x0000000000007dc7 */ /* 0x000fe20008000000 */
[----:B------:R-:W-:Y:S01]  /*18c0*/  CCTL.IVALL ;  /* 0x00000000ff00798f */ /* 0x000fe20002000000 */
[----:B------:R-:W-:Y:S05]  /*18d0*/  BRA `(.L_x_22) ;  /* 0x0000000000047947 */ /* 0x000fea0003800000 */
.L_x_21:
[----:B------:R-:W-:Y:S06]  /*18e0*/  BAR.SYNC.DEFER_BLOCKING 0x0 ;  /* 0x0000000000007b1d */ /* 0x000fec0000010000 */
.L_x_22:
[----:B------:R-:W-:Y:S05]  /*18f0*/  BRA.U UP0, `(.L_x_23) ;  /* 0x0000001900f87547 */ /* 0x000fea000b800000 */
[----:B------:R-:W1:Y:S01]  /*1900*/  LDCU UR6, c[0x0][0x38c] ;  /* 0x00007180ff0677ac */ /* 0x000e620008000800 */
[----:B------:R-:W2:Y:S01]  /*1910*/  S2UR UR8, SR_CgaCtaId ;  /* 0x00000000000879c3 */ /* 0x000ea20000008800 */
[----:B------:R-:W-:Y:S01]  /*1920*/  PLOP3.LUT P1, PT, PT, PT, UP3, 0x80, 0x8 ;  /* 0x000000000008781c */ /* 0x000fe20003f2f038 */
[----:B------:R-:W-:Y:S01]  /*1930*/  IMAD.MOV.U32 R12, RZ, RZ, 0x1 ;  /* 0x00000001ff0c7424 */ /* 0x000fe200078e00ff */
[----:B------:R-:W-:Y:S01]  /*1940*/  UMOV UR7, 0x400 ;  /* 0x0000040000077882 */ /* 0x000fe20000000000 */
[----:B------:R-:W-:Y:S01]  /*1950*/  UISETP.NE.AND UP1, UPT, UR17, URZ, UPT ;  /* 0x000000ff1100728c */ /* 0x000fe2000bf25270 */
[----:B------:R-:W-:Y:S02]  /*1960*/  ISETP.EQ.OR P2, PT, R0, RZ, P3 ;  /* 0x000000ff0000720c */ /* 0x000fe40001f42670 */
[----:B------:R-:W-:Y:S02]  /*1970*/  CS2R R10, SRZ ;  /* 0x00000000000a7805 */ /* 0x000fe4000001ff00 */
[----:B------:R-:W-:Y:S01]  /*1980*/  PLOP3.LUT P1, PT, P1, PT, PT, 0x8, 0x80 ;  /* 0x000000000080781c */ /* 0x000fe20000f2e170 */
[----:B------:R-:W-:Y:S01]  /*1990*/  IMAD.MOV.U32 R9, RZ, RZ, RZ ;  /* 0x000000ffff097224 */ /* 0x000fe200078e00ff */
[----:B------:R-:W3:Y:S01]  /*19a0*/  LDCU UR40, c[0x0][0x370] ;  /* 0x00006e00ff2877ac */ /* 0x000ee20008000800 */
[----:B------:R-:W-:Y:S01]  /*19b0*/  IMAD.MOV.U32 R8, RZ, RZ, 0x1 ;  /* 0x00000001ff087424 */ /* 0x000fe200078e00ff */
[----:B------:R-:W4:Y:S01]  /*19c0*/  LDCU.64 UR26, c[0x0][0x348] ;  /* 0x00006900ff1a77ac */ /* 0x000f220008000a00 */
[----:B-1----:R-:W-:-:S02]  /*19d0*/  UIADD3 UR5, UPT, UPT, UR6, 0x1f, URZ ;  /* 0x0000001f06057890 */ /* 0x002fc4000fffe0ff */
[----:B------:R-:W-:Y:S02]  /*19e0*/  USHF.R.U32.HI UR45, URZ, 0x5, UR28 ;  /* 0x00000005ff2d7899 */ /* 0x000fe4000801161c */
[----:B------:R-:W-:Y:S02]  /*19f0*/  USHF.R.S32.HI UR4, URZ, 0x1f, UR5 ;  /* 0x0000001fff047899 */ /* 0x000fe40008011405 */
[----:B------:R-:W-:Y:S02]  /*1a00*/  UIADD3 UR46, UPT, UPT, UR6, 0x3e, URZ ;  /* 0x0000003e062e7890 */ /* 0x000fe4000fffe0ff */
[----:B------:R-:W-:Y:S02]  /*1a10*/  ULEA.HI UR4, UR4, UR5, URZ, 0x5 ;  /* 0x0000000504047291 */ /* 0x000fe4000f8f28ff */
[----:B--2---:R-:W-:Y:S02]  /*1a20*/  ULEA UR7, UR8, UR7, 0x18 ;  /* 0x0000000708077291 */ /* 0x004fe4000f8ec0ff */
[----:B------:R-:W-:-:S02]  /*1a30*/  USHF.R.S32.HI UR43, URZ, 0x5, UR4 ;  /* 0x00000005ff2b7899 */ /* 0x000fc40008011404 */
[----:B------:R-:W-:Y:S02]  /*1a40*/  UIADD3 UR4, UPT, UPT, UR6, -0x1, URZ ;  /* 0xffffffff06047890 */ /* 0x000fe4000fffe0ff */
[----:B------:R-:W-:Y:S02]  /*1a50*/  UISETP.LT.U32.AND UP0, UPT, UR43, 0x14, UPT ;  /* 0x000000142b00788c */ /* 0x000fe4000bf01070 */
[----:B------:R-:W-:Y:S02]  /*1a60*/  UISETP.GE.U32.AND UP2, UPT, UR4, -0x3f, UPT ;  /* 0xffffffc10400788c */ /* 0x000fe4000bf46070 */
[----:B------:R-:W-:Y:S01]  /*1a70*/  USEL UR41, UR43, 0x14, UP0 ;  /* 0x000000142b297887 */ /* 0x000fe20008000000 */
[----:B------:R-:W1:Y:S03]  /*1a80*/  LDCU UR39, c[0x0][0x374] ;  /* 0x00006e80ff2777ac */ /* 0x000e660008000800 */
[----:B------:R-:W-:-:S02]  /*1a90*/  UIADD3 UR21, UPT, UPT, UR41, -0x1, URZ ;  /* 0xffffffff29157890 */ /* 0x000fc4000fffe0ff */
[----:B------:R-:W-:-:S03]  /*1aa0*/  USEL UR24, UR48, 0x2, UP1 ;  /* 0x0000000230187887 */ /* 0x000fc60008800000 */
[----:B------:R-:W-:Y:S02]  /*1ab0*/  @UP2 UIADD3 UR21, UPT, UPT, UR41, URZ, URZ ;  /* 0x000000ff29152290 */ /* 0x000fe4000fffe0ff */
[----:B------:R-:W-:Y:S02]  /*1ac0*/  UIADD3 UR29, UPT, UPT, UR7, 0x6600, UR28 ;  /* 0x00006600071d7890 */ /* 0x000fe4000fffe01c */
[----:B------:R-:W-:Y:S02]  /*1ad0*/  UIADD3 UR44, UPT, UPT, UR43, -UR41, URZ ;  /* 0x800000292b2c7290 */ /* 0x000fe4000fffe0ff */
[----:B------:R-:W-:Y:S01]  /*1ae0*/  UIADD3 UR21, UPT, UPT, UR21, 0x1, URZ ;  /* 0x0000000115157890 */ /* 0x000fe2000fffe0ff */
[----:B---34-:R-:W-:-:S11]  /*1af0*/  UMOV UR5, URZ ;  /* 0x000000ff00057c82 */ /* 0x018fd60008000000 */
.L_x_43:
[----:B------:R-:W2:Y:S02]  /*1b00*/  S2UR UR4, SR_CgaCtaId ;  /* 0x00000000000479c3 */ /* 0x000ea40000008800 */
[----:B--2---:R-:W-:-:S09]  /*1b10*/  UISETP.NE.AND UP0, UPT, UR4, URZ, UPT ;  /* 0x000000ff0400728c */ /* 0x004fd2000bf05270 */
[----:B-1----:R-:W-:Y:S05]  /*1b20*/  BRA.U UP0, `(.L_x_24) ;  /* 0x0000000100287547 */ /* 0x002fea000b800000 */
[----:B------:R-:W-:Y:S02]  /*1b30*/  LEA R0, R9, UR7, 0x3 ;  /* 0x0000000709007c11 */ /* 0x000fe4000f8e18ff */
[----:B------:R-:W-:-:S04]  /*1b40*/  SHF.L.U32 R3, R8, 0x1f, RZ ;  /* 0x0000001f08037819 */ /* 0x000fc800000006ff */
[----:B------:R-:W2:Y:S02]  /*1b50*/  SYNCS.PHASECHK.TRANS64.TRYWAIT P0, [R0+URZ+0x200], R3 ;  /* 0x00020003000075a7 */ /* 0x000ea400080011ff */
[----:B--2---:R-:W-:Y:S05]  /*1b60*/  @!P0 BRA `(.L_x_25) ;  /* 0x0000008400788947 */ /* 0x004fea0003800000 */
.L_x_149:
[----:B------:R3:W-:Y:S01]  /*1b70*/  SYNCS.ARRIVE.TRANS64.A1T0 RZ, [R0+URZ+0x1f0], RZ ;  /* 0x0001f0ff00ff79a7 */ /* 0x0007e200081000ff */
[----:B------:R-:W-:-:S05]  /*1b80*/  VIADD R9, R9, 0x1 ;  /* 0x0000000109097836 */ /* 0x000fca0000000000 */
[----:B------:R-:W-:-:S04]  /*1b90*/  ISETP.NE.AND P0, PT, R9, 0x2, PT ;  /* 0x000000020900780c */ /* 0x000fc80003f05270 */
[----:B--2---:R-:W-:Y:S02]  /*1ba0*/  SEL R3, RZ, 0x1, P0 ;  /* 0x00000001ff037807 */ /* 0x004fe40000000000 */
[----:B------:R-:W-:Y:S02]  /*1bb0*/  SEL R9, R9, RZ, P0 ;  /* 0x000000ff09097207 */ /* 0x000fe40000000000 */
[----:B------:R-:W-:-:S07]  /*1bc0*/  LOP3.LUT R8, R8, R3, RZ, 0x3c, !PT ;  /* 0x0000000308087212 */ /* 0x000fce00078e3cff */
.L_x_24:
[----:B------:R-:W-:Y:S01]  /*1bd0*/  ULEA UR4, UR5, UR7, 0x3 ;  /* 0x0000000705047291 */ /* 0x000fe2000f8e18ff */
[----:B---3--:R-:W-:Y:S01]  /*1be0*/  SHF.L.U32 R0, R12, 0x1f, RZ ;  /* 0x0000001f0c007819 */ /* 0x008fe200000006ff */
[----:B------:R-:W-:Y:S02]  /*1bf0*/  UISETP.GE.U32.AND UP0, UPT, UR46, 0x3f, UPT ;  /* 0x0000003f2e00788c */ /* 0x000fe4000bf06070 */
[----:B------:R-:W-:Y:S02]  /*1c00*/  USHF.L.U32 UR11, UR20, 0x8, URZ ;  /* 0x00000008140b7899 */ /* 0x000fe400080006ff */
[----:B------:R-:W-:Y:S01]  /*1c10*/  ULEA UR35, UR16, UR45, 0x6 ;  /* 0x0000002d10237291 */ /* 0x000fe2000f8e30ff */
[----:B------:R-:W-:Y:S02]  /*1c20*/  UMOV UR13, URZ ;  /* 0x000000ff000d7c82 */ /* 0x000fe40008000000 */
[----:B------:R2:W3:Y:S02]  /*1c30*/  SYNCS.PHASECHK.TRANS64.TRYWAIT P0, [UR4+0xa0], R0 ;  /* 0x0000a000ff0075a7 */ /* 0x0004e40008001104 */
[----:B------:R-:W-:Y:S07]  /*1c40*/  BRA.U !UP0, `(.L_x_26) ;  /* 0x0000000108bc7547 */ /* 0x000fee000b800000 */
[----:B------:R-:W-:Y:S01]  /*1c50*/  UMOV UR6, URZ ;  /* 0x000000ff00067c82 */ /* 0x000fe20008000000 */
[----:B------:R-:W-:-:S05]  /*1c60*/  UMOV UR4, UR5 ;  /* 0x0000000500047c82 */ /* 0x000fca0008000000 */
.L_x_32:
[----:B------:R-:W-:Y:S01]  /*1c70*/  ULEA UR33, UR4, UR7, 0x3 ;  /* 0x0000000704217291 */ /* 0x000fe2000f8e18ff */
[----:B---3--:R-:W-:Y:S01]  /*1c80*/  @!P3 MOV R2, 0x2800 ;  /* 0x000028000002b802 */ /* 0x008fe20000000f00 */
[----:B-1-3--:R-:W-:Y:S10]  /*1c90*/  @P0 BRA `(.L_x_27) ;  /* 0x00000000000c0947 */ /* 0x00aff40003800000 */
[----:B------:R-:W-:-:S04]  /*1ca0*/  SHF.L.U32 R3, R12, 0x1f, RZ ;  /* 0x0000001f0c037819 */ /* 0x000fc800000006ff */
[----:B------:R-:W3:Y:S02]  /*1cb0*/  SYNCS.PHASECHK.TRANS64.TRYWAIT P0, [UR33+0xa0], R3 ;  /* 0x0000a003ff0075a7 */ /* 0x000ee40008001121 */
[----:B---3--:R-:W-:Y:S05]  /*1cc0*/  @!P0 BRA `(.L_x_28) ;  /* 0x0000008400348947 */ /* 0x008fea0003800000 */
.L_x_27:
[----:B------:R3:W-:Y:S01]  /*1cd0*/  @!P3 SYNCS.ARRIVE.TRANS64 RZ, [UR33], R2 ;  /* 0x00000002ffffb9a7 */ /* 0x0007e20008000021 */
[----:B------:R-:W-:-:S04]  /*1ce0*/  ULOP3.LUT UR5, UR24, 0x2, URZ, 0xfc, !UPT ;  /* 0x0000000218057892 */ /* 0x000fc8000f8efcff */
[----:B------:R-:W-:-:S09]  /*1cf0*/  UISETP.NE.AND UP0, UPT, UR5, 0x2, UPT ;  /* 0x000000020500788c */ /* 0x000fd2000bf05270 */
[----:B------:R-:W-:Y:S05]  /*1d00*/  BRA.U UP0, `(.L_x_29) ;  /* 0x0000000100047547 */ /* 0x000fea000b800000 */
[----:B-1----:R-:W-:Y:S05]  /*1d10*/  BPT.TRAP 0x1 ;  /* 0x000000040000795c */ /* 0x002fea0000300000 */
.L_x_29:
[----:B------:R-:W-:Y:S04]  /*1d20*/  BSSY.RECONVERGENT B0, `(.L_x_30) ;  /* 0x0000003000007945 */ /* 0x000fe80003800200 */
[----:B------:R-:W-:Y:S05]  /*1d30*/  @P2 BRA `(.L_x_31) ;  /* 0x0000000000042947 */ /* 0x000fea0003800000 */
[----:B-1----:R-:W-:Y:S05]  /*1d40*/  BPT.TRAP 0x1 ;  /* 0x000000040000795c */ /* 0x002fea0000300000 */
.L_x_31:
[----:B-1----:R-:W-:Y:S05]  /*1d50*/  BSYNC.RECONVERGENT B0 ;  /* 0x0000000000007941 */ /* 0x002fea0003800200 */
.L_x_30:
[----:B------:R-:W-:Y:S02]  /*1d60*/  UIADD3 UR5, UPT, UPT, UR4, 0x1, URZ ;  /* 0x0000000104057890 */ /* 0x000fe4000fffe0ff */
[----:B------:R-:W-:Y:S02]  /*1d70*/  ULEA UR32, UR4, UR28, 0xb ;  /* 0x0000001c04207291 */ /* 0x000fe4000f8e58ff */
[----:B------:R-:W-:Y:S02]  /*1d80*/  UISETP.NE.AND UP0, UPT, UR5, 0x14, UPT ;  /* 0x000000140500788c */ /* 0x000fe4000bf05270 */
[----:B------:R-:W-:Y:S02]  /*1d90*/  UIADD3 UR16, UP1, UPT, UR26, 0x80, URZ ;  /* 0x000000801a107890 */ /* 0x000fe4000ff3e0ff */
[----:B------:R-:W-:Y:S02]  /*1da0*/  USEL UR9, URZ, 0x1, UP0 ;  /* 0x00000001ff097887 */ /* 0x000fe40008000000 */
[----:B------:R-:W-:-:S02]  /*1db0*/  USEL UR5, UR5, URZ, UP0 ;  /* 0x000000ff05057287 */ /* 0x000fc40008000000 */
[----:B------:R-:W-:Y:S02]  /*1dc0*/  UIADD3 UR14, UP0, UPT, UR26, 0x180, URZ ;  /* 0x000001801a0e7890 */ /* 0x000fe4000ff1e0ff */
[----:B------:R-:W-:Y:S01]  /*1dd0*/  ULEA UR8, UR5, UR7, 0x3 ;  /* 0x0000000705087291 */ /* 0x000fe2000f8e18ff */
[----:B------:R-:W-:Y:S01]  /*1de0*/  LOP3.LUT R12, R12, UR9, RZ, 0x3c, !PT ;  /* 0x000000090c0c7c12 */ /* 0x000fe2000f8e3cff */
[----:B------:R-:W-:Y:S02]  /*1df0*/  USHF.L.U32 UR34, UR6, 0x5, URZ ;  /* 0x0000000506227899 */ /* 0x000fe400080006ff */
[----:B------:R-:W-:Y:S01]  /*1e00*/  UIADD3.X UR17, UPT, UPT, URZ, UR27, URZ, UP1, !UPT ;  /* 0x0000001bff117290 */ /* 0x000fe20008ffe4ff */
[----:B--2---:R-:W-:Y:S01]  /*1e10*/  SHF.L.U32 R0, R12, 0x1f, RZ ;  /* 0x0000001f0c007819 */ /* 0x004fe200000006ff */
[----:B------:R-:W-:Y:S02]  /*1e20*/  UIADD3 UR32, UPT, UPT, UR7, 0x6600, UR32 ;  /* 0x0000660007207890 */ /* 0x000fe4000fffe020 */
[----:B------:R-:W-:Y:S01]  /*1e30*/  UIADD3.X UR15, UPT, UPT, URZ, UR27, URZ, UP0, !UPT ;  /* 0x0000001bff0f7290 */ /* 0x000fe200087fe4ff */
[----:B------:R4:W1:Y:S01]  /*1e40*/  SYNCS.PHASECHK.TRANS64.TRYWAIT P0, [UR8+0xa0], R0 ;  /* 0x0000a000ff0075a7 */ /* 0x0008620008001108 */
[----:B------:R-:W-:Y:S01]  /*1e50*/  ULEA UR8, UR4, UR7, 0xd ;  /* 0x0000000704087291 */ /* 0x000fe2000f8e68ff */
[----:B------:R-:W-:Y:S01]  /*1e60*/  UMOV UR13, 0xf0000 ;  /* 0x000f0000000d7882 */ /* 0x000fe20000000000 */
[----:B------:R-:W-:-:S02]  /*1e70*/  UMOV UR18, 0x0 ;  /* 0x0000000000127882 */ /* 0x000fc40000000000 */
[----:B------:R-:W-:Y:S01]  /*1e80*/  UIADD3 UR8, UPT, UPT, UR8, 0x10600, URZ ;  /* 0x0001060008087890 */ /* 0x000fe2000fffe0ff */
[----:B------:R-:W-:Y:S01]  /*1e90*/  UMOV UR19, 0x10000000 ;  /* 0x1000000000137882 */ /* 0x000fe20000000000 */
[----:B------:R-:W-:Y:S01]  /*1ea0*/  UMOV UR12, UR36 ;  /* 0x00000024000c7c82 */ /* 0x000fe20008000000 */
[----:B------:R-:W-:Y:S01]  /*1eb0*/  UMOV UR9, UR33 ;  /* 0x0000002100097c82 */ /* 0x000fe20008000000 */
[----:B------:R-:W-:Y:S01]  /*1ec0*/  UMOV UR10, UR34 ;  /* 0x00000022000a7c82 */ /* 0x000fe20008000000 */
[----:B------:R2:W-:Y:S01]  /*1ed0*/  UTMALDG.3D.MULTICAST [UR32], [UR16], UR13, desc[UR18] ;  /* 0x00001220100073b4 */ /* 0x0005e2000801180d */
[----:B------:R-:W-:Y:S01]  /*1ee0*/  UIADD3 UR6, UPT, UPT, UR6, 0x1, URZ ;  /* 0x0000000106067890 */ /* 0x000fe2000fffe0ff */
[----:B------:R-:W-:-:S03]  /*1ef0*/  UMOV UR4, UR5 ;  /* 0x0000000500047c82 */ /* 0x000fc60008000000 */
[----:B------:R-:W-:Y:S01]  /*1f00*/  UISETP.NE.AND UP0, UPT, UR6, UR21, UPT ;  /* 0x000000150600728c */ /* 0x000fe2000bf05270 */
[----:B------:R4:W-:Y:S01]  /*1f10*/  UTMALDG.3D [UR8], [UR14], desc[UR18] ;  /* 0x000012080e0075b4 */ /* 0x0009e20008011000 */
[----:B--2---:R-:W-:-:S07]  /*1f20*/  UMOV UR13, UR21 ;  /* 0x00000015000d7c82 */ /* 0x004fce0008000000 */
[----:B----4-:R-:W-:Y:S05]  /*1f30*/  BRA.U UP0, `(.L_x_32) ;  /* 0xfffffffd004c7547 */ /* 0x010fea000b83ffff */
.L_x_26:
[----:B------:R-:W-:Y:S01]  /*1f40*/  ULEA UR4, UR5, UR7, 0x3 ;  /* 0x0000000705047291 */ /* 0x000fe2000f8e18ff */
[----:B--2---:R-:W-:Y:S01]  /*1f50*/  SHF.L.U32 R0, R12, 0x1f, RZ ;  /* 0x0000001f0c007819 */ /* 0x004fe200000006ff */
[----:B------:R-:W-:Y:S01]  /*1f60*/  @!P1 SYNCS.ARRIVE.TRANS64.A1T0 RZ, [UR7+0x188], RZ ;  /* 0x000188ffffff99a7 */ /* 0x000fe20008100007 */
[----:B------:R-:W-:-:S06]  /*1f70*/  UISETP.GT.AND UP0, UPT, UR43, UR41, UPT ;  /* 0x000000292b00728c */ /* 0x000fcc000bf04270 */
[----:B-1-3--:R1:W2:Y:S03]  /*1f80*/  SYNCS.PHASECHK.TRANS64.TRYWAIT P0, [UR4+0xa0], R0 ;  /* 0x0000a000ff0075a7 */ /* 0x00a2a60008001104 */
[----:B------:R-:W-:Y:S05]  /*1f90*/  BRA.U !UP0, `(.L_x_33) ;  /* 0x0000000108bc7547 */ /* 0x000fea000b800000 */
[----:B------:R-:W-:Y:S01]  /*1fa0*/  UIADD3 UR25, UPT, UPT, UR44, UR13, URZ ;  /* 0x0000000d2c197290 */ /* 0x000fe2000fffe0ff */
[----:B------:R-:W-:-:S11]  /*1fb0*/  UMOV UR4, UR5 ;  /* 0x0000000500047c82 */ /* 0x000fd60008000000 */
.L_x_39:
[----:B------:R-:W-:Y:S01]  /*1fc0*/  ULEA UR17, UR4, UR7, 0x3 ;  /* 0x0000000704117291 */ /* 0x000fe2000f8e18ff */
[----:B--2---:R-:W-:Y:S01]  /*1fd0*/  @!P3 MOV R2, 0x2800 ;  /* 0x000028000002b802 */ /* 0x004fe20000000f00 */
[----:B--2-4-:R-:W-:Y:S10]  /*1fe0*/  @P0 BRA `(.L_x_34) ;  /* 0x00000000000c0947 */ /* 0x014ff40003800000 */
[----:B------:R-:W-:-:S04]  /*1ff0*/  SHF.L.U32 R3, R12, 0x1f, RZ ;  /* 0x0000001f0c037819 */ /* 0x000fc800000006ff */
[----:B------:R-:W2:Y:S02]  /*2000*/  SYNCS.PHASECHK.TRANS64.TRYWAIT P0, [UR17+0xa0], R3 ;  /* 0x0000a003ff0075a7 */ /* 0x000ea40008001111 */
[----:B--2---:R-:W-:Y:S05]  /*2010*/  @!P0 BRA `(.L_x_35) ;  /* 0x0000008000788947 */ /* 0x004fea0003800000 */
.L_x_34:
[----:B------:R2:W-:Y:S01]  /*2020*/  @!P3 SYNCS.ARRIVE.TRANS64 RZ, [UR17], R2 ;  /* 0x00000002ffffb9a7 */ /* 0x0005e20008000011 */
[----:B------:R-:W-:-:S04]  /*2030*/  ULOP3.LUT UR5, UR24, 0x2, URZ, 0xfc, !UPT ;  /* 0x0000000218057892 */ /* 0x000fc8000f8efcff */
[----:B------:R-:W-:-:S09]  /*2040*/  UISETP.NE.AND UP0, UPT, UR5, 0x2, UPT ;  /* 0x000000020500788c */ /* 0x000fd2000bf05270 */
[----:B------:R-:W-:Y:S05]  /*2050*/  BRA.U UP0, `(.L_x_36) ;  /* 0x0000000100047547 */ /* 0x000fea000b800000 */
[----:B------:R-:W-:Y:S05]  /*2060*/  BPT.TRAP 0x1 ;  /* 0x000000040000795c */ /* 0x000fea0000300000 */
.L_x_36:
[----:B------:R-:W-:Y:S04]  /*2070*/  BSSY.RECONVERGENT B0, `(.L_x_37) ;  /* 0x0000003000007945 */ /* 0x000fe80003800200 */
[----:B------:R-:W-:Y:S05]  /*2080*/  @P2 BRA `(.L_x_38) ;  /* 0x0000000000042947 */ /* 0x000fea0003800000 */
[----:B------:R-:W-:Y:S05]  /*2090*/  BPT.TRAP 0x1 ;  /* 0x000000040000795c */ /* 0x000fea0000300000 */
.L_x_38:
[----:B------:R-:W-:Y:S05]  /*20a0*/  BSYNC.RECONVERGENT B0 ;  /* 0x0000000000007941 */ /* 0x000fea0003800200 */
.L_x_37:
[----:B------:R-:W-:Y:S02]  /*20b0*/  UIADD3 UR5, UPT, UPT, UR4, 0x1, URZ ;  /* 0x0000000104057890 */ /* 0x000fe4000fffe0ff */
[----:B------:R-:W-:Y:S02]  /*20c0*/  UIADD3 UR14, UP1, UPT, UR26, 0x80, URZ ;  /* 0x000000801a0e7890 */ /* 0x000fe4000ff3e0ff */
[----:B------:R-:W-:Y:S02]  /*20d0*/  UISETP.NE.AND UP0, UPT, UR5, 0x14, UPT ;  /* 0x000000140500788c */ /* 0x000fe4000bf05270 */
[----:B------:R-:W-:Y:S02]  /*20e0*/  USHF.L.U32 UR18, UR13, 0x5, URZ ;  /* 0x000000050d127899 */ /* 0x000fe400080006ff */
[----:B------:R-:W-:Y:S02]  /*20f0*/  USEL UR8, URZ, 0x1, UP0 ;  /* 0x00000001ff087887 */ /* 0x000fe40008000000 */
[----:B------:R-:W-:-:S02]  /*2100*/  USEL UR5, UR5, URZ, UP0 ;  /* 0x000000ff05057287 */ /* 0x000fc40008000000 */
[----:B------:R-:W-:Y:S02]  /*2110*/  UIADD3 UR22, UP0, UPT, UR26, 0x180, URZ ;  /* 0x000001801a167890 */ /* 0x000fe4000ff1e0ff */
[----:B------:R-:W-:Y:S01]  /*2120*/  LOP3.LUT R12, R12, UR8, RZ, 0x3c, !PT ;  /* 0x000000080c0c7c12 */ /* 0x000fe2000f8e3cff */
[----:B------:R-:W-:Y:S02]  /*2130*/  ULEA UR6, UR5, UR7, 0x3 ;  /* 0x0000000705067291 */ /* 0x000fe4000f8e18ff */
[----:B------:R-:W-:Y:S01]  /*2140*/  ULEA UR8, UR4, UR7, 0xd ;  /* 0x0000000704087291 */ /* 0x000fe2000f8e68ff */
[----:B-1----:R-:W-:Y:S01]  /*2150*/  SHF.L.U32 R0, R12, 0x1f, RZ ;  /* 0x0000001f0c007819 */ /* 0x002fe200000006ff */
[----:B------:R-:W-:Y:S02]  /*2160*/  ULEA UR16, UR4, UR29, 0xb ;  /* 0x0000001d04107291 */ /* 0x000fe4000f8e58ff */
[----:B------:R-:W-:Y:S02]  /*2170*/  UIADD3.X UR15, UPT, UPT, URZ, UR27, URZ, UP1, !UPT ;  /* 0x0000001bff0f7290 */ /* 0x000fe40008ffe4ff */
[----:B------:R-:W-:Y:S01]  /*2180*/  UIADD3 UR8, UPT, UPT, UR8, 0x10600, URZ ;  /* 0x0001060008087890 */ /* 0x000fe2000fffe0ff */
[----:B------:R3:W4:Y:S01]  /*2190*/  SYNCS.PHASECHK.TRANS64.TRYWAIT P0, [UR6+0xa0], R0 ;  /* 0x0000a000ff0075a7 */ /* 0x0007220008001106 */
[----:B------:R-:W-:Y:S01]  /*21a0*/  UIADD3.X UR23, UPT, UPT, URZ, UR27, URZ, UP0, !UPT ;  /* 0x0000001bff177290 */ /* 0x000fe200087fe4ff */
[----:B------:R-:W-:Y:S01]  /*21b0*/  UMOV UR6, 0xf0000 ;  /* 0x000f000000067882 */ /* 0x000fe20000000000 */
[----:B------:R-:W-:Y:S01]  /*21c0*/  UMOV UR30, 0x0 ;  /* 0x00000000001e7882 */ /* 0x000fe20000000000 */
[----:B------:R-:W-:Y:S01]  /*21d0*/  UMOV UR31, 0x10000000 ;  /* 0x10000000001f7882 */ /* 0x000fe20000000000 */
[----:B------:R-:W-:Y:S01]  /*21e0*/  UMOV UR19, UR35 ;  /* 0x0000002300137c82 */ /* 0x000fe20008000000 */
[----:B------:R-:W-:Y:S01]  /*21f0*/  UMOV UR20, UR36 ;  /* 0x0000002400147c82 */ /* 0x000fe20008000000 */
[----:B------:R-:W-:Y:S01]  /*2200*/  UMOV UR12, UR36 ;  /* 0x00000024000c7c82 */ /* 0x000fe20008000000 */
[----:B------:R-:W-:Y:S01]  /*2210*/  UMOV UR9, UR17 ;  /* 0x0000001100097c82 */ /* 0x000fe20008000000 */
[----:B------:R-:W-:Y:S01]  /*2220*/  UMOV UR10, UR18 ;  /* 0x00000012000a7c82 */ /* 0x000fe20008000000 */
[----:B------:R3:W-:Y:S01]  /*2230*/  UTMALDG.3D.MULTICAST [UR16], [UR14], UR6, desc[UR30] ;  /* 0x00001e100e0073b4 */ /* 0x0007e20008011806 */
[----:B------:R-:W-:Y:S01]  /*2240*/  UIADD3 UR13, UPT, UPT, UR13, 0x1, URZ ;  /* 0x000000010d0d7890 */ /* 0x000fe2000fffe0ff */
[----:B------:R-:W-:-:S03]  /*2250*/  UMOV UR4, UR5 ;  /* 0x0000000500047c82 */ /* 0x000fc60008000000 */
[----:B------:R-:W-:Y:S01]  /*2260*/  UISETP.NE.AND UP0, UPT, UR13, UR25, UPT ;  /* 0x000000190d00728c */ /* 0x000fe2000bf05270 */
[----:B------:R3:W-:Y:S08]  /*2270*/  UTMALDG.3D [UR8], [UR22], desc[UR30] ;  /* 0x00001e08160075b4 */ /* 0x0007f00008011000 */
[----:B---3--:R-:W-:Y:S05]  /*2280*/  BRA.U UP0, `(.L_x_39) ;  /* 0xfffffffd004c7547 */ /* 0x008fea000b83ffff */
.L_x_33:
[C---:B------:R-:W-:Y:S01]  /*2290*/  LEA R3, R11.reuse, UR7, 0x3 ;  /* 0x000000070b037c11 */ /* 0x040fe2000f8e18ff */
[----:B------:R-:W-:Y:S01]  /*22a0*/  NOP ;  /* 0x0000000000007918 */ /* 0x000fe20000000000 */
[----:B-1----:R-:W-:Y:S02]  /*22b0*/  SHF.L.U32 R0, R10, 0x1f, RZ ;  /* 0x0000001f0a007819 */ /* 0x002fe400000006ff */
[----:B------:R-:W-:Y:S02]  /*22c0*/  LEA R5, R11, UR7, 0x4 ;  /* 0x000000070b057c11 */ /* 0x000fe4000f8e20ff */
[----:B--2-4-:R-:W1:Y:S02]  /*22d0*/  SYNCS.PHASECHK.TRANS64.TRYWAIT P0, [R3+URZ+0x190], R0 ;  /* 0x00019000030075a7 */ /* 0x014e6400080011ff */
[----:B-1----:R-:W-:Y:S05]  /*22e0*/  @!P0 BRA `(.L_x_40) ;  /* 0x0000007c00dc8947 */ /* 0x002fea0003800000 */
.L_x_152:
[----:B------:R-:W2:Y:S01]  /*22f0*/  LDS.128 R4, [R5+0x220] ;  /* 0x0002200005047984 */ /* 0x000ea20000000c00 */
[----:B------:R-:W-:Y:S01]  /*2300*/  UISETP.GE.AND UP0, UPT, UR42, 0x1, UPT ;  /* 0x000000012a00788c */ /* 0x000fe2000bf06270 */
[----:B------:R-:W-:Y:S01]  /*2310*/  @!PT LDS RZ, [RZ] ;  /* 0x00000000fffff984 */ /* 0x000fe20000000800 */
[----:B------:R-:W-:Y:S01]  /*2320*/  @!PT LDS RZ, [RZ] ;  /* 0x00000000fffff984 */ /* 0x000fe20000000800 */
[----:B------:R-:W-:Y:S01]  /*2330*/  @!PT LDS RZ, [RZ] ;  /* 0x00000000fffff984 */ /* 0x000fe20000000800 */
[----:B------:R-:W-:Y:S01]  /*2340*/  @!PT LDS RZ, [RZ] ;  /* 0x00000000fffff984 */ /* 0x000fe20000000800 */
[----:B------:R3:W-:Y:S06]  /*2350*/  MEMBAR.ALL.CTA ;  /* 0x0000000000007992 */ /* 0x0007ec0000008000 */
[----:B---3--:R-:W3:Y:S01]  /*2360*/  FENCE.VIEW.ASYNC.S ;  /* 0x00000000000073c6 */ /* 0x008ee20000000000 */
[----:B--2---:R-:W-:-:S13]  /*2370*/  LOP3.LUT P0, RZ, R6, 0x1, RZ, 0xc0, !PT ;  /* 0x0000000106ff7812 */ /* 0x004fda000780c0ff */
[----:B---3--:R-:W-:Y:S01]  /*2380*/  VOTEU.ANY UP1, P0 ;  /* 0x0000000000ff7886 */ /* 0x008fe20000020100 */
[----:B------:R-:W-:-:S13]  /*2390*/  PLOP3.LUT P0, PT, PT, PT, UP1, 0x80, 0x8 ;  /* 0x000000000008781c */ /* 0x000fda0003f0f018 */
[----:B-1----:R-:W-:Y:S02]  /*23a0*/  @P0 LOP3.LUT R0, R5, 0xffff, RZ, 0xc0, !PT ;  /* 0x0000ffff05000812 */ /* 0x002fe400078ec0ff */
[----:B------:R-:W-:Y:S02]  /*23b0*/  @P0 MOV R2, R4 ;  /* 0x0000000400020202 */ /* 0x000fe40000000f00 */
[----:B------:R-:W-:Y:S01]  /*23c0*/  @P0 R2UR UR6, R0 ;  /* 0x00000000000602ca */ /* 0x000fe200000e0000 */
[----:B------:R-:W-:Y:S01]  /*23d0*/  VIADD R0, R3, 0x1a0 ;  /* 0x000001a003007836 */ /* 0x000fe20000000000 */
[----:B------:R-:W-:Y:S02]  /*23e0*/  @P0 SHF.R.U32.HI R4, RZ, 0x10, R5 ;  /* 0x00000010ff040819 */ /* 0x000fe40000011605 */
[----:B------:R-:W-:Y:S02]  /*23f0*/  @P0 R2UR UR8, R2 ;  /* 0x00000000020802ca */ /* 0x000fe400000e0000 */
[----:B------:R-:W-:-:S02]  /*2400*/  PRMT R0, RZ, 0x654, R0 ;  /* 0x00000654ff007816 */ /* 0x000fc40000000000 */
[----:B------:R-:W-:Y:S02]  /*2410*/  @P0 R2UR UR4, R4 ;  /* 0x00000000040402ca */ /* 0x000fe400000e0000 */
[----:B------:R1:W-:Y:S03]  /*2420*/  SYNCS.ARRIVE.TRANS64.RED.A1T0 RZ, [R0+URZ], RZ ;  /* 0x000000ff00ff79a7 */ /* 0x0003e600081004ff */
[----:B------:R-:W-:-:S04]  /*2430*/  @UP1 UMOV UR37, UR6 ;  /* 0x0000000600251c82 */ /* 0x000fc80008000000 */
[----:B------:R-:W-:-:S04]  /*2440*/  @UP1 UMOV UR38, UR8 ;  /* 0x0000000800261c82 */ /* 0x000fc80008000000 */
[----:B------:R-:W-:Y:S01]  /*2450*/  @UP1 UMOV UR36, UR4 ;  /* 0x0000000400241c82 */ /* 0x000fe20008000000 */
[----:B------:R-:W-:Y:S05]  /*2460*/  BRA.U !UP0, `(.L_x_41) ;  /* 0x0000000108d47547 */ /* 0x000fea000b800000 */
[----:B------:R-:W2:Y:S01]  /*2470*/  LDCU.128 UR12, c[0x0][0xb10] ;  /* 0x00016200ff0c77ac */ /* 0x000ea20008000c00 */
[----:B------:R-:W3:Y:S01]  /*2480*/  LDCU UR25, c[0x0][0xb20] ;  /* 0x00016400ff1977ac */ /* 0x000ee20008000800 */
[----:B------:R-:W4:Y:S01]  /*2490*/  LDCU UR20, c[0x0][0xb0c] ;  /* 0x00016180ff1477ac */ /* 0x000f220008000800 */
[----:B------:R-:W1:Y:S01]  /*24a0*/  LDCU.64 UR10, c[0x0][0xb28] ;  /* 0x00016500ff0a77ac */ /* 0x000e620008000a00 */
[----:B------:R-:W-:Y:S02]  /*24b0*/  UISETP.NE.AND UP3, UPT, UR42, 0x1, UPT ;  /* 0x000000012a00788c */ /* 0x000fe4000bf65270 */
[----:B--2---:R-:W-:Y:S02]  /*24c0*/  UIMAD.WIDE.U32 UR16, UR39, UR15, URZ ;  /* 0x0000000f271072a5 */ /* 0x004fe4000f8e00ff */
[----:B------:R-:W-:Y:S02]  /*24d0*/  UIMAD.WIDE.U32 UR8, UR40, UR12, URZ ;  /* 0x0000000c280872a5 */ /* 0x000fe4000f8e00ff */
[----:B------:R-:W-:-:S02]  /*24e0*/  UISETP.NE.AND UP0, UPT, UR14, 0x1, UPT ;  /* 0x000000010e00788c */ /* 0x000fc4000bf05270 */
[----:B------:R-:W-:Y:S01]  /*24f0*/  UIMAD.WIDE.U32 UR22, UR37, UR15, URZ ;  /* 0x0000000f251672a5 */ /* 0x000fe2000f8e00ff */
[----:B------:R-:W-:Y:S02]  /*2500*/  UMOV UR16, UR17 ;  /* 0x0000001100107c82 */ /* 0x000fe40008000000 */
[----:B------:R-:W-:Y:S01]  /*2510*/  UMOV UR8, UR9 ;  /* 0x0000000900087c82 */ /* 0x000fe20008000000 */
[----:B---3--:R-:W-:Y:S02]  /*2520*/  USHF.R.U32.HI UR16, URZ, UR25, UR16 ;  /* 0x00000019ff107299 */ /* 0x008fe40008011610 */
[----:B----4-:R-:W-:Y:S02]  /*2530*/  UISETP.NE.AND UP2, UPT, UR20, 0x1, UPT ;  /* 0x000000011400788c */ /* 0x010fe4000bf45270 */
[----:B------:R-:W-:Y:S02]  /*2540*/  USHF.R.U32.HI UR8, URZ, UR13, UR8 ;  /* 0x0000000dff087299 */ /* 0x000fe40008011608 */
[----:B------:R-:W-:-:S02]  /*2550*/  USEL UR6, UR39, UR16, !UP0 ;  /* 0x0000001027067287 */ /* 0x000fc4000c000000 */
[----:B------:R-:W-:Y:S02]  /*2560*/  USEL UR8, UR40, UR8, !UP2 ;  /* 0x0000000828087287 */ /* 0x000fe4000d000000 */
[----:B-1----:R-:W-:Y:S01]  /*2570*/  UIMAD.WIDE.U32 UR16, UR6, UR10, URZ ;  /* 0x0000000a061072a5 */ /* 0x002fe2000f8e00ff */
[----:B------:R-:W-:Y:S01]  /*2580*/  UMOV UR4, UR23 ;  /* 0x0000001700047c82 */ /* 0x000fe20008000000 */
[----:B------:R-:W-:Y:S02]  /*2590*/  UIMAD.WIDE.U32 UR18, UR38, UR12, URZ ;  /* 0x0000000c261272a5 */ /* 0x000fe4000f8e00ff */
[----:B------:R-:W-:-:S03]  /*25a0*/  UIMAD.WIDE.U32 UR22, UR8, UR10, URZ ;  /* 0x0000000a081672a5 */ /* 0x000fc6000f8e00ff */
[----:B------:R-:W-:Y:S01]  /*25b0*/  UMOV UR16, UR17 ;  /* 0x0000001100107c82 */ /* 0x000fe20008000000 */
[----:B------:R-:W-:Y:S02]  /*25c0*/  USHF.R.U32.HI UR4, URZ, UR25, UR4 ;  /* 0x00000019ff047299 */ /* 0x000fe40008011604 */
[----:B------:R-:W-:Y:S01]  /*25d0*/  @UP3 USHF.R.U32.HI UR6, URZ, UR11, UR16 ;  /* 0x0000000bff063299 */ /* 0x000fe20008011610 */
[----:B------:R-:W-:Y:S01]  /*25e0*/  UMOV UR18, UR19 ;  /* 0x0000001300127c82 */ /* 0x000fe20008000000 */
[----:B------:R-:W-:Y:S01]  /*25f0*/  UMOV UR22, UR23 ;  /* 0x0000001700167c82 */ /* 0x000fe20008000000 */
[----:B------:R-:W-:Y:S02]  /*2600*/  USHF.R.U32.HI UR13, URZ, UR13, UR18 ;  /* 0x0000000dff0d7299 */ /* 0x000fe40008011612 */
[----:B------:R-:W-:Y:S02]  /*2610*/  USEL UR4, UR37, UR4, !UP0 ;  /* 0x0000000425047287 */ /* 0x000fe4000c000000 */
[----:B------:R-:W-:-:S02]  /*2620*/  @UP3 USHF.R.U32.HI UR8, URZ, UR11, UR22 ;  /* 0x0000000bff083299 */ /* 0x000fc40008011616 */
[----:B------:R-:W-:Y:S02]  /*2630*/  UIMAD UR9, UR42, UR6, URZ ;  /* 0x000000062a0972a4 */ /* 0x000fe4000f8e02ff */
[----:B------:R-:W-:Y:S02]  /*2640*/  USEL UR6, UR38, UR13, !UP2 ;  /* 0x0000000d26067287 */ /* 0x000fe4000d000000 */
[----:B------:R-:W-:Y:S02]  /*2650*/  UIMAD UR12, UR42, UR8, URZ ;  /* 0x000000082a0c72a4 */ /* 0x000fe4000f8e02ff */
[----:B------:R-:W-:Y:S02]  /*2660*/  UISETP.GE.AND UP0, UPT, UR4, UR9, UPT ;  /* 0x000000090400728c */ /* 0x000fe4000bf06270 */
[----:B------:R-:W-:Y:S02]  /*2670*/  UIMAD.WIDE.U32 UR16, UR4, UR10, URZ ;  /* 0x0000000a041072a5 */ /* 0x000fe4000f8e00ff */
[----:B------:R-:W-:-:S02]  /*2680*/  UISETP.GE.OR UP0, UPT, UR6, UR12, UP0 ;  /* 0x0000000c0600728c */ /* 0x000fc40008706670 */
        /* <DEDUP_REMOVED lines=19> */
.L_x_41:
[----:B------:R-:W2:Y:S02]  /*27c0*/  LDCU UR4, c[0x0][0xb30] ;  /* 0x00016600ff0477ac */ /* 0x000ea40008000800 */
[----:B--2---:R-:W-:-:S09]  /*27d0*/  UISETP.NE.AND UP0, UPT, UR4, 0x1, UPT ;  /* 0x000000010400788c */ /* 0x004fd2000bf05270 */
[----:B------:R-:W-:Y:S05]  /*27e0*/  BRA.U UP0, `(.L_x_42) ;  /* 0x0000000100447547 */ /* 0x000fea000b800000 */
[----:B------:R-:W2:Y:S01]  /*27f0*/  LDCU.128 UR12, c[0x0][0xb10] ;  /* 0x00016200ff0c77ac */ /* 0x000ea20008000c00 */
[----:B------:R-:W3:Y:S01]  /*2800*/  LDCU UR16, c[0x0][0xb0c] ;  /* 0x00016180ff1077ac */ /* 0x000ee20008000800 */
[----:B------:R-:W4:Y:S01]  /*2810*/  LDCU UR17, c[0x0][0xb20] ;  /* 0x00016400ff1177ac */ /* 0x000f220008000800 */
[----:B--2---:R-:W-:Y:S02]  /*2820*/  UIMAD.WIDE.U32 UR10, UR38, UR12, URZ ;  /* 0x0000000c260a72a5 */ /* 0x004fe4000f8e00ff */
[----:B------:R-:W-:Y:S02]  /*2830*/  UIMAD.WIDE.U32 UR8, UR37, UR15, URZ ;  /* 0x0000000f250872a5 */ /* 0x000fe4000f8e00ff */
[----:B---3--:R-:W-:Y:S02]  /*2840*/  UISETP.NE.AND UP2, UPT, UR16, 0x1, UPT ;  /* 0x000000011000788c */ /* 0x008fe4000bf45270 */
[----:B------:R-:W-:Y:S01]  /*2850*/  UISETP.NE.AND UP0, UPT, UR14, 0x1, UPT ;  /* 0x000000010e00788c */ /* 0x000fe2000bf05270 */
[----:B------:R-:W-:-:S02]  /*2860*/  UMOV UR6, UR11 ;  /* 0x0000000b00067c82 */ /* 0x000fc40008000000 */
[----:B------:R-:W-:Y:S01]  /*2870*/  UMOV UR4, UR9 ;  /* 0x0000000900047c82 */ /* 0x000fe20008000000 */
[----:B------:R-:W-:Y:S02]  /*2880*/  USHF.R.U32.HI UR6, URZ, UR13, UR6 ;  /* 0x0000000dff067299 */ /* 0x000fe40008011606 */
[----:B----4-:R-:W-:Y:S02]  /*2890*/  USHF.R.U32.HI UR4, URZ, UR17, UR4 ;  /* 0x00000011ff047299 */ /* 0x010fe40008011604 */
[----:B------:R-:W-:Y:S02]  /*28a0*/  USEL UR6, UR38, UR6, !UP2 ;  /* 0x0000000626067287 */ /* 0x000fe4000d000000 */
[----:B------:R-:W-:-:S04]  /*28b0*/  USEL UR4, UR37, UR4, !UP0 ;  /* 0x0000000425047287 */ /* 0x000fc8000c000000 */
[----:B------:R-:W-:Y:S02]  /*28c0*/  UIADD3 UR8, UPT, UPT, UR6, -UR4, URZ ;  /* 0x8000000406087290 */ /* 0x000fe4000fffe0ff */
[----:B------:R-:W-:Y:S02]  /*28d0*/  UIADD3 UR4, UPT, UPT, -UR6, UR4, URZ ;  /* 0x0000000406047290 */ /* 0x000fe4000fffe1ff */
[----:B------:R-:W-:Y:S02]  /*28e0*/  UIMAD UR37, UR8, UR14, UR37 ;  /* 0x0000000e082572a4 */ /* 0x000fe4000f8e0225 */
[----:B------:R-:W-:-:S12]  /*28f0*/  UIMAD UR38, UR4, UR16, UR38 ;  /* 0x00000010042672a4 */ /* 0x000fd8000f8e0226 */
.L_x_42:
[----:B------:R-:W-:Y:S01]  /*2900*/  VIADD R11, R11, 0x1 ;  /* 0x000000010b0b7836 */ /* 0x000fe20000000000 */
[----:B------:R-:W-:Y:S01]  /*2910*/  R2UR UR4, R87 ;  /* 0x00000000570472ca */ /* 0x000fe200000e0000 */
[----:B------:R-:W-:Y:S01]  /*2920*/  UIADD3 UR20, UPT, UPT, UR37, UR59, URZ ;  /* 0x0000003b25147290 */ /* 0x000fe2000fffe0ff */
[----:B------:R-:W-:Y:S02]  /*2930*/  PLOP3.LUT P1, PT, PT, PT, PT, 0x80, 0x8 ;  /* 0x000000000008781c */ /* 0x000fe40003f2f070 */
[----:B------:R-:W-:-:S04]  /*2940*/  ISETP.NE.AND P0, PT, R11, 0x2, PT ;  /* 0x000000020b00780c */ /* 0x000fc80003f05270 */
[----:B------:R-:W-:Y:S02]  /*2950*/  SEL R3, RZ, 0x1, P0 ;  /* 0x00000001ff037807 */ /* 0x000fe40000000000 */
[----:B------:R-:W-:Y:S02]  /*2960*/  SEL R11, R11, RZ, P0 ;  /* 0x000000ff0b0b7207 */ /* 0x000fe40000000000 */
[----:B------:R-:W-:Y:S01]  /*2970*/  LOP3.LUT R10, R10, R3, RZ, 0x3c, !PT ;  /* 0x000000030a0a7212 */ /* 0x000fe200078e3cff */
[----:B------:R-:W-:Y:S01]  /*2980*/  UIADD3 UR16, UPT, UPT, UR38, UR4, URZ ;  /* 0x0000000426107290 */ /* 0x000fe2000fffe0ff */
[----:B------:R-:W-:Y:S11]  /*2990*/  BRA.U UP1, `(.L_x_43) ;  /* 0xfffffff101587547 */ /* 0x000ff6000b83ffff */
[----:B------:R-:W-:Y:S01]  /*29a0*/  UIADD3 UR7, UPT, UPT, UR7, 0xa0, URZ ;  /* 0x000000a007077890 */ /* 0x000fe2000fffe0ff */
[----:B------:R-:W-:-:S03]  /*29b0*/  SHF.L.U32 R3, R12, 0x1f, RZ ;  /* 0x0000001f0c037819 */ /* 0x000fc600000006ff */
[----:B------:R-:W-:-:S09]  /*29c0*/  ULEA UR4, UR5, UR7, 0x3 ;  /* 0x0000000705047291 */ /* 0x000fd2000f8e18ff */
[----:B------:R-:W2:Y:S02]  /*29d0*/  SYNCS.PHASECHK.TRANS64.TRYWAIT P0, [UR4], R3 ;  /* 0x00000003ff0075a7 */ /* 0x000ea40008001104 */
[----:B--2---:R-:W-:Y:S05]  /*29e0*/  @!P0 BRA `(.L_x_44) ;  /* 0x0000007800308947 */ /* 0x004fea0003800000 */
.L_x_154:
[----:B------:R-:W-:-:S04]  /*29f0*/  UIADD3 UR4, UPT, UPT, UR5, 0x1, URZ ;  /* 0x0000000105047890 */ /* 0x000fc8000fffe0ff */
[----:B------:R-:W-:-:S04]  /*2a00*/  UISETP.NE.AND UP0, UPT, UR4, 0x14, UPT ;  /* 0x000000140400788c */ /* 0x000fc8000bf05270 */
[----:B------:R-:W-:Y:S02]  /*2a10*/  USEL UR6, URZ, 0x1, UP0 ;  /* 0x00000001ff067887 */ /* 0x000fe40008000000 */
[----:B------:R-:W-:-:S04]  /*2a20*/  USEL UR4, UR4, URZ, UP0 ;  /* 0x000000ff04047287 */ /* 0x000fc80008000000 */
[----:B------:R-:W-:Y:S01]  /*2a30*/  ULEA UR5, UR4, UR7, 0x3 ;  /* 0x0000000704057291 */ /* 0x000fe2000f8e18ff */
[----:B------:R-:W-:-:S04]  /*2a40*/  LOP3.LUT R2, R12, UR6, RZ, 0x3c, !PT ;  /* 0x000000060c027c12 */ /* 0x000fc8000f8e3cff */
[----:B-1----:R-:W-:-:S04]  /*2a50*/  SHF.L.U32 R3, R2, 0x1f, RZ ;  /* 0x0000001f02037819 */ /* 0x002fc800000006ff */
[----:B------:R-:W1:Y:S02]  /*2a60*/  SYNCS.PHASECHK.TRANS64.TRYWAIT P0, [UR5], R3 ;  /* 0x00000003ff0075a7 */ /* 0x000e640008001105 */
[----:B-1----:R-:W-:Y:S05]  /*2a70*/  @!P0 BRA `(.L_x_45) ;  /* 0x0000007800248947 */ /* 0x002fea0003800000 */
.L_x_156:
        /* <DEDUP_REMOVED lines=9> */
.L_x_158:
        /* <DEDUP_REMOVED lines=9> */
.L_x_160:
        /* <DEDUP_REMOVED lines=9> */
.L_x_162:
        /* <DEDUP_REMOVED lines=9> */
.L_x_164:
        /* <DEDUP_REMOVED lines=9> */
.L_x_166:
        /* <DEDUP_REMOVED lines=9> */
.L_x_168:
        /* <DEDUP_REMOVED lines=9> */
.L_x_170:
        /* <DEDUP_REMOVED lines=9> */
.L_x_172:
        /* <DEDUP_REMOVED lines=9> */
.L_x_174:
        /* <DEDUP_REMOVED lines=9> */
.L_x_176:
        /* <DEDUP_REMOVED lines=9> */
.L_x_178:
        /* <DEDUP_REMOVED lines=9> */
.L_x_180:
        /* <DEDUP_REMOVED lines=9> */
.L_x_182:
        /* <DEDUP_REMOVED lines=9> */
.L_x_184:
        /* <DEDUP_REMOVED lines=9> */
.L_x_186:
        /* <DEDUP_REMOVED lines=9> */
.L_x_188:
        /* <DEDUP_REMOVED lines=9> */
.L_x_190:
[----:B------:R-:W-:-:S04]  /*3410*/  UIADD3 UR4, UPT, UPT, UR4, 0x1, URZ ;  /* 0x0000000104047890 */ /* 0x000fc8000fffe0ff */
[----:B------:R-:W-:-:S04]  /*3420*/  UISETP.NE.AND UP0, UPT, UR4, 0x14, UPT ;  /* 0x000000140400788c */ /* 0x000fc8000bf05270 */
[----:B------:R-:W-:Y:S02]  /*3430*/  USEL UR5, URZ, 0x1, UP0 ;  /* 0x00000001ff057887 */ /* 0x000fe40008000000 */
[----:B------:R-:W-:-:S04]  /*3440*/  USEL UR4, UR4, URZ, UP0 ;  /* 0x000000ff04047287 */ /* 0x000fc80008000000 */
[----:B------:R-:W-:Y:S01]  /*3450*/  ULEA UR4, UR4, UR7, 0x3 ;  /* 0x0000000704047291 */ /* 0x000fe2000f8e18ff */
[----:B-1----:R-:W-:-:S04]  /*3460*/  LOP3.LUT R3, R2, UR5, RZ, 0x3c, !PT ;  /* 0x0000000502037c12 */ /* 0x002fc8000f8e3cff */
[----:B------:R-:W-:Y:S01]  /*3470*/  SHF.L.U32 R3, R3, 0x1f, RZ ;  /* 0x0000001f03037819 */ /* 0x000fe200000006ff */
[----:B------:R-:W-:-:S07]  /*3480*/  IMAD.U32 R0, RZ, RZ, UR4 ;  /* 0x00000004ff007e24 */ /* 0x000fce000f8e00ff */
.L_x_63:
[----:B-1----:R1:W2:Y:S02]  /*3490*/  SYNCS.PHASECHK.TRANS64.TRYWAIT P0, [R0+URZ], R3 ;  /* 0x00000003000075a7 */ /* 0x0022a400080011ff */
[----:B--2---:R-:W-:Y:S05]  /*34a0*/  @!P0 NANOSLEEP.SYNCS 0x989680 ;  /* 0x009896800000895d */ /* 0x004fea0003900000 */
[----:B------:R-:W2:Y:S02]  /*34b0*/  @!P0 SYNCS.PHASECHK.TRANS64 P0, [R0+URZ], R3 ;  /* 0x00000003000085a7 */ /* 0x000ea400080010ff */
[----:B--2---:R-:W-:Y:S05]  /*34c0*/  @P0 EXIT ;  /* 0x000000000000094d */ /* 0x004fea0003800000 */
[----:B------:R-:W-:Y:S05]  /*34d0*/  BRA `(.L_x_63) ;  /* 0xfffffffc00ec7947 */ /* 0x000fea000383ffff */
.L_x_23:
[----:B------:R-:W1:Y:S02]  /*34e0*/  S2UR UR4, SR_CgaCtaId ;  /* 0x00000000000479c3 */ /* 0x000e640000008800 */
[----:B-1----:R-:W-:-:S04]  /*34f0*/  UISETP.NE.AND UP0, UPT, UR4, URZ, UPT ;  /* 0x000000ff0400728c */ /* 0x002fc8000bf05270 */
[----:B------:R-:W-:-:S09]  /*3500*/  UISETP.NE.OR UP0, UPT, UR17, 0x1, UP0 ;  /* 0x000000011100788c */ /* 0x000fd20008705670 */
[----:B------:R-:W-:Y:S05]  /*3510*/  BRA.U UP0, `(.L_x_64) ;  /* 0x00000005004c7547 */ /* 0x000fea000b800000 */
[----:B------:R-:W1:Y:S01]  /*3520*/  S2UR UR5, SR_CgaCtaId ;  /* 0x00000000000579c3 */ /* 0x000e620000008800 */
[----:B------:R-:W-:Y:S01]  /*3530*/  UMOV UR4, 0x400 ;  /* 0x0000040000047882 */ /* 0x000fe20000000000 */
[----:B------:R-:W-:Y:S01]  /*3540*/  ISETP.GE.U32.AND P2, PT, R0, 0x4, PT ;  /* 0x000000040000780c */ /* 0x000fe20003f46070 */
[----:B------:R-:W-:Y:S01]  /*3550*/  IMAD.MOV.U32 R12, RZ, RZ, 0x1 ;  /* 0x00000001ff0c7424 */ /* 0x000fe200078e00ff */
[----:B------:R-:W-:Y:S02]  /*3560*/  CS2R R10, SRZ ;  /* 0x00000000000a7805 */ /* 0x000fe4000001ff00 */
[----:B------:R-:W-:Y:S01]  /*3570*/  CS2R R8, SRZ ;  /* 0x0000000000087805 */ /* 0x000fe2000001ff00 */
[----:B-1----:R-:W-:-:S03]  /*3580*/  ULEA UR6, UR5, UR4, 0x18 ;  /* 0x0000000405067291 */ /* 0x002fc6000f8ec0ff */
[----:B------:R-:W-:-:S09]  /*3590*/  UMOV UR5, URZ ;  /* 0x000000ff00057c82 */ /* 0x000fd20008000000 */
.L_x_68:
[----:B------:R-:W-:Y:S02]  /*35a0*/  LEA R2, R8, UR6, 0x3 ;  /* 0x0000000608027c11 */ /* 0x000fe4000f8e18ff */
[----:B------:R-:W-:-:S03]  /*35b0*/  SHF.L.U32 R5, R9, 0x1f, RZ ;  /* 0x0000001f09057819 */ /* 0x000fc600000006ff */
[----:B------:R-:W-:Y:S01]  /*35c0*/  VIADD R4, R2, 0x200 ;  /* 0x0000020002047836 */ /* 0x000fe20000000000 */
[----:B------:R-:W1:Y:S02]  /*35d0*/  SYNCS.PHASECHK.TRANS64.TRYWAIT P0, [R2+URZ+0x1f0], R5 ;  /* 0x0001f005020075a7 */ /* 0x000e6400080011ff */
[----:B-1----:R-:W-:Y:S05]  /*35e0*/  @!P0 BRA `(.L_x_65) ;  /* 0x0000007000f88947 */ /* 0x002fea0003800000 */
.L_x_191:
[----:B------:R-:W-:Y:S01]  /*35f0*/  ULEA UR4, UR5, UR6, 0x3 ;  /* 0x0000000605047291 */ /* 0x000fe2000f8e18ff */
[----:B------:R-:W-:Y:S02]  /*3600*/  PRMT R4, RZ, 0x654, R4 ;  /* 0x00000654ff047816 */ /* 0x000fe40000000004 */
[----:B-1----:R-:W-:Y:S01]  /*3610*/  SHF.L.U32 R5, R12, 0x1f, RZ ;  /* 0x0000001f0c057819 */ /* 0x002fe200000006ff */
[----:B------:R-:W-:Y:S01]  /*3620*/  UIADD3 UR7, UPT, UPT, UR4, 0x190, URZ ;  /* 0x0000019004077890 */ /* 0x000fe2000fffe0ff */
[----:B------:R1:W-:Y:S05]  /*3630*/  SYNCS.ARRIVE.TRANS64.RED.A1T0 RZ, [R4+URZ], RZ ;  /* 0x000000ff04ff79a7 */ /* 0x0003ea00081004ff */
[----:B------:R-:W-:Y:S01]  /*3640*/  IMAD.U32 R7, RZ, RZ, UR7 ;  /* 0x00000007ff077e24 */ /* 0x000fe2000f8e00ff */
[----:B------:R-:W2:Y:S04]  /*3650*/  SYNCS.PHASECHK.TRANS64.TRYWAIT P0, [UR4+0x1a0], R5 ;  /* 0x0001a005ff0075a7 */ /* 0x000ea80008001104 */
[----:B------:R-:W-:Y:S01]  /*3660*/  PRMT R6, R0, 0x654, R7 ;  /* 0x0000065400067816 */ /* 0x000fe20000000007 */
[----:B-1----:R-:W-:Y:S01]  /*3670*/  @!P2 IMAD.MOV.U32 R4, RZ, RZ, 0x10 ;  /* 0x00000010ff04a424 */ /* 0x002fe200078e00ff */
[----:B--2---:R-:W-:Y:S06]  /*3680*/  @!P0 BRA `(.L_x_66) ;  /* 0x0000007000e48947 */ /* 0x004fec0003800000 */
.L_x_193:
[----:B------:R-:W-:Y:S01]  /*3690*/  ULEA UR8, UR5, UR6, 0x4 ;  /* 0x0000000605087291 */ /* 0x000fe2000f8e20ff */
[----:B------:R-:W-:Y:S01]  /*36a0*/  SEL R3, R6, R3, !P2 ;  /* 0x0000000306037207 */ /* 0x000fe20005000000 */
[----:B------:R-:W-:Y:S01]  /*36b0*/  UIADD3 UR9, UPT, UPT, UR4, 0x190, URZ ;  /* 0x0000019004097890 */ /* 0x000fe2000fffe0ff */
[----:B-1----:R-:W-:Y:S01]  /*36c0*/  LEA R2, R11, UR6, 0x3 ;  /* 0x000000060b027c11 */ /* 0x002fe2000f8e18ff */
[----:B------:R-:W-:Y:S01]  /*36d0*/  UIADD3 UR8, UPT, UPT, UR8, 0x220, URZ ;  /* 0x0000022008087890 */ /* 0x000fe2000fffe0ff */
[----:B------:R-:W-:Y:S01]  /*36e0*/  SHF.L.U32 R5, R10, 0x1f, RZ ;  /* 0x0000001f0a057819 */ /* 0x000fe200000006ff */
[----:B------:R1:W-:Y:S01]  /*36f0*/  @!P2 SYNCS.ARRIVE.TRANS64.RED RZ, [R3+URZ], R4 ;  /* 0x0000000403ffa9a7 */ /* 0x0003e200080004ff */
[----:B------:R-:W-:Y:S01]  /*3700*/  UIADD3 UR4, UPT, UPT, UR5, 0x1, URZ ;  /* 0x0000000105047890 */ /* 0x000fe2000fffe0ff */
[----:B------:R-:W-:-:S03]  /*3710*/  VIADD R8, R8, 0x1 ;  /* 0x0000000108087836 */ /* 0x000fc60000000000 */
[----:B------:R-:W-:Y:S02]  /*3720*/  UISETP.NE.AND UP0, UPT, UR4, 0x2, UPT ;  /* 0x000000020400788c */ /* 0x000fe4000bf05270 */
[----:B------:R-:W-:Y:S06]  /*3730*/  UGETNEXTWORKID.BROADCAST [UR8], [UR9] ;  /* 0x00000000080073ca */ /* 0x000fec0008000100 */
[----:B------:R-:W-:Y:S01]  /*3740*/  USEL UR7, URZ, 0x1, UP0 ;  /* 0x00000001ff077887 */ /* 0x000fe20008000000 */
[----:B------:R-:W-:Y:S01]  /*3750*/  ISETP.NE.AND P0, PT, R8, 0x2, PT ;  /* 0x000000020800780c */ /* 0x000fe20003f05270 */
[----:B------:R-:W-:Y:S01]  /*3760*/  USEL UR5, UR4, URZ, UP0 ;  /* 0x000000ff04057287 */ /* 0x000fe20008000000 */
[----:B------:R-:W2:Y:S03]  /*3770*/  SYNCS.PHASECHK.TRANS64.TRYWAIT P1, [R2+URZ+0x190], R5 ;  /* 0x00019005020075a7 */ /* 0x000ea600080211ff */
[----:B------:R-:W-:Y:S01]  /*3780*/  LOP3.LUT R12, R12, UR7, RZ, 0x3c, !PT ;  /* 0x000000070c0c7c12 */ /* 0x000fe2000f8e3cff */
[----:B-12---:R-:W-:Y:S07]  /*3790*/  @!P1 BRA `(.L_x_67) ;  /* 0x0000007000b89947 */ /* 0x006fee0003800000 */
.L_x_194:
[C---:B------:R-:W-:Y:S01]  /*37a0*/  LEA R4, R11.reuse, UR6, 0x4 ;  /* 0x000000060b047c11 */ /* 0x040fe2000f8e20ff */
[----:B-1----:R-:W-:Y:S01]  /*37b0*/  VIADD R2, R2, 0x1a0 ;  /* 0x000001a002027836 */ /* 0x002fe20000000000 */
[----:B------:R-:W-:Y:S01]  /*37c0*/  SEL R8, R8, RZ, P0 ;  /* 0x000000ff08087207 */ /* 0x000fe20000000000 */
[----:B------:R-:W-:-:S03]  /*37d0*/  VIADD R11, R11, 0x1 ;  /* 0x000000010b0b7836 */ /* 0x000fc60000000000 */
[----:B------:R-:W1:Y:S01]  /*37e0*/  LDS.128 R4, [R4+0x220] ;  /* 0x0002200004047984 */ /* 0x000e620000000c00 */
[----:B------:R-:W-:Y:S02]  /*37f0*/  PRMT R2, RZ, 0x654, R2 ;  /* 0x00000654ff027816 */ /* 0x000fe40000000002 */
[C---:B------:R-:W-:Y:S01]  /*3800*/  ISETP.NE.AND P1, PT, R11.reuse, 0x2, PT ;  /* 0x000000020b00780c */ /* 0x040fe20003f25270 */
[----:B------:R-:W-:Y:S01]  /*3810*/  @!PT LDS RZ, [RZ] ;  /* 0x00000000fffff984 */ /* 0x000fe20000000800 */
[----:B------:R-:W-:Y:S01]  /*3820*/  @!PT LDS RZ, [RZ] ;  /* 0x00000000fffff984 */ /* 0x000fe20000000800 */
[----:B------:R-:W-:Y:S01]  /*3830*/  @!PT LDS RZ, [RZ] ;  /* 0x00000000fffff984 */ /* 0x000fe20000000800 */
[----:B------:R-:W-:Y:S01]  /*3840*/  @!PT LDS RZ, [RZ] ;  /* 0x00000000fffff984 */ /* 0x000fe20000000800 */
[----:B------:R2:W-:Y:S06]  /*3850*/  MEMBAR.ALL.CTA ;  /* 0x0000000000007992 */ /* 0x0005ec0000008000 */
[----:B--2---:R-:W2:Y:S01]  /*3860*/  FENCE.VIEW.ASYNC.S ;  /* 0x00000000000073c6 */ /* 0x004ea20000000000 */
[----:B------:R-:W-:Y:S01]  /*3870*/  SEL R11, R11, RZ, P1 ;  /* 0x000000ff0b0b7207 */ /* 0x000fe20000800000 */
[----:B--2---:R2:W-:Y:S01]  /*3880*/  SYNCS.ARRIVE.TRANS64.RED.A1T0 RZ, [R2+URZ], RZ ;  /* 0x000000ff02ff79a7 */ /* 0x0045e200081004ff */
[----:B-1----:R-:W-:-:S02]  /*3890*/  LOP3.LUT P3, RZ, R6, 0x1, RZ, 0xc0, !PT ;  /* 0x0000000106ff7812 */ /* 0x002fc4000786c0ff */
[----:B------:R-:W-:-:S04]  /*38a0*/  SEL R5, RZ, 0x1, P1 ;  /* 0x00000001ff057807 */ /* 0x000fc80000800000 */
[----:B------:R-:W-:Y:S02]  /*38b0*/  LOP3.LUT R10, R10, R5, RZ, 0x3c, !PT ;  /* 0x000000050a0a7212 */ /* 0x000fe400078e3cff */
[----:B--2---:R-:W-:-:S04]  /*38c0*/  SEL R2, RZ, 0x1, P0 ;  /* 0x00000001ff027807 */ /* 0x004fc80000000000 */
[----:B------:R-:W-:Y:S01]  /*38d0*/  LOP3.LUT R9, R9, R2, RZ, 0x3c, !PT ;  /* 0x0000000209097212 */ /* 0x000fe200078e3cff */
[----:B------:R-:W-:Y:S06]  /*38e0*/  @P3 BRA `(.L_x_68) ;  /* 0xfffffffc002c3947 */ /* 0x000fec000383ffff */
[----:B------:R-:W-:Y:S01]  /*38f0*/  ULEA UR4, UR5, UR6, 0x3 ;  /* 0x0000000605047291 */ /* 0x000fe2000f8e18ff */
[----:B------:R-:W-:-:S08]  /*3900*/  SHF.L.U32 R3, R12, 0x1f, RZ ;  /* 0x0000001f0c037819 */ /* 0x000fd000000006ff */
[----:B------:R-:W1:Y:S02]  /*3910*/  SYNCS.PHASECHK.TRANS64 P0, [UR4+0x1a0], R3 ;  /* 0x0001a003ff0075a7 */ /* 0x000e640008001004 */
[----:B-1----:R-:W-:Y:S05]  /*3920*/  @P0 BRA `(.L_x_69) ;  /* 0x0000000000080947 */ /* 0x002fea0003800000 */
[----:B------:R-:W1:Y:S02]  /*3930*/  SYNCS.PHASECHK.TRANS64.TRYWAIT P0, [UR4+0x1a0], R3 ;  /* 0x0001a003ff0075a7 */ /* 0x000e640008001104 */
[----:B-1----:R-:W-:Y:S05]  /*3940*/  @!P0 BRA `(.L_x_70) ;  /* 0x0000007000608947 */ /* 0x002fea0003800000 */
.L_x_69:
[----:B------:R-:W-:-:S04]  /*3950*/  UIADD3 UR7, UPT, UPT, UR5, 0x1, URZ ;  /* 0x0000000105077890 */ /* 0x000fc8000fffe0ff */
[----:B------:R-:W-:-:S04]  /*3960*/  UISETP.NE.AND UP0, UPT, UR7, 0x2, UPT ;  /* 0x000000020700788c */ /* 0x000fc8000bf05270 */
[----:B------:R-:W-:Y:S02]  /*3970*/  USEL UR8, URZ, 0x1, UP0 ;  /* 0x00000001ff087887 */ /* 0x000fe40008000000 */
[----:B------:R-:W-:-:S04]  /*3980*/  USEL UR7, UR7, URZ, UP0 ;  /* 0x000000ff07077287 */ /* 0x000fc80008000000 */
[----:B------:R-:W-:Y:S01]  /*3990*/  ULEA UR7, UR7, UR6, 0x3 ;  /* 0x0000000607077291 */ /* 0x000fe2000f8e18ff */
[----:B-1----:R-:W-:-:S04]  /*39a0*/  LOP3.LUT R3, R12, UR8, RZ, 0x3c, !PT ;  /* 0x000000080c037c12 */ /* 0x002fc8000f8e3cff */
[----:B------:R-:W-:-:S04]  /*39b0*/  SHF.L.U32 R0, R3, 0x1f, RZ ;  /* 0x0000001f03007819 */ /* 0x000fc800000006ff */
[----:B------:R-:W1:Y:S02]  /*39c0*/  SYNCS.PHASECHK.TRANS64 P0, [UR7+0x1a0], R0 ;  /* 0x0001a000ff0075a7 */ /* 0x000e640008001007 */
[----:B-1----:R-:W-:Y:S05]  /*39d0*/  @P0 EXIT ;  /* 0x000000000000094d */ /* 0x002fea0003800000 */
[----:B------:R-:W-:Y:S02]  /*39e0*/  SHF.L.U32 R3, R3, 0x1f, RZ ;  /* 0x0000001f03037819 */ /* 0x000fe400000006ff */
[----:B------:R-:W-:-:S07]  /*39f0*/  MOV R0, UR7 ;  /* 0x0000000700007c02 */ /* 0x000fce0008000f00 */
.L_x_71:
[----:B-1----:R1:W2:Y:S02]  /*3a00*/  SYNCS.PHASECHK.TRANS64.TRYWAIT P0, [R0+URZ+0x1a0], R3 ;  /* 0x0001a003000075a7 */ /* 0x0022a400080011ff */
[----:B--2---:R-:W-:Y:S05]  /*3a10*/  @!P0 NANOSLEEP.SYNCS 0x989680 ;  /* 0x009896800000895d */ /* 0x004fea0003900000 */
[----:B------:R-:W2:Y:S02]  /*3a20*/  @!P0 SYNCS.PHASECHK.TRANS64 P0, [R0+URZ+0x1a0], R3 ;  /* 0x0001a003000085a7 */ /* 0x000ea400080010ff */
[----:B--2---:R-:W-:Y:S05]  /*3a30*/  @P0 EXIT ;  /* 0x000000000000094d */ /* 0x004fea0003800000 */
[----:B------:R-:W-:Y:S05]  /*3a40*/  BRA `(.L_x_71) ;  /* 0xfffffffc00ec7947 */ /* 0x000fea000383ffff */
.L_x_64:
[----:B------:R-:W-:Y:S05]  /*3a50*/  BRA.U UP4, `(.L_x_72) ;  /* 0x0000000d04847547 */ /* 0x000fea000b800000 */
[----:B------:R-:W1:Y:S01]  /*3a60*/  S2UR UR7, SR_CgaCtaId ;  /* 0x00000000000779c3 */ /* 0x000e620000008800 */
[----:B------:R-:W-:Y:S01]  /*3a70*/  UMOV UR4, 0x40 ;  /* 0x0000004000047882 */ /* 0x000fe20000000000 */
[----:B------:R-:W-:Y:S01]  /*3a80*/  NOP ;  /* 0x0000000000007918 */ /* 0x000fe20000000000 */
[----:B------:R-:W-:Y:S01]  /*3a90*/  UMOV UR6, 0x400 ;  /* 0x0000040000067882 */ /* 0x000fe20000000000 */
[----:B-1----:R-:W-:Y:S02]  /*3aa0*/  ULEA UR5, UR7, UR4, 0x18 ;  /* 0x0000000407057291 */ /* 0x002fe4000f8ec0ff */
[----:B------:R-:W-:-:S07]  /*3ab0*/  ULEA UR6, UR7, UR6, 0x18 ;  /* 0x0000000607067291 */ /* 0x000fce000f8ec0ff */
[----:B------:R-:W1:Y:S02]  /*3ac0*/  LDS.U8 R0, [UR5+0x1c] ;  /* 0x00001c05ff007984 */ /* 0x000e640008000000 */
[----:B-1----:R-:W-:-:S13]  /*3ad0*/  ISETP.NE.AND P0, PT, R0, RZ, PT ;  /* 0x000000ff0000720c */ /* 0x002fda0003f05270 */
[----:B------:R-:W-:Y:S05]  /*3ae0*/  @P0 BRA `(.L_x_73) ;  /* 0x0000000000580947 */ /* 0x000fea0003800000 */
[----:B------:R-:W-:-:S13]  /*3af0*/  ELECT P0, URZ, PT ;  /* 0x0000000000ff782f */ /* 0x000fda0003800000 */
[----:B------:R-:W-:Y:S05]  /*3b00*/  @!P0 BRA `(.L_x_74) ;  /* 0x0000000000608947 */ /* 0x000fea0003800000 */
[----:B------:R-:W-:Y:S01]  /*3b10*/  UMOV UR4, 0x10 ;  /* 0x0000001000047882 */ /* 0x000fe20000000000 */
[----:B------:R-:W-:Y:S01]  /*3b20*/  HFMA2 R0, -RZ, RZ, 0, 5.9604644775390625e-08 ;  /* 0x00000001ff007431 */ /* 0x000fe200000001ff */
[----:B------:R-:W-:-:S03]  /*3b30*/  MOV R3, 0xffff ;  /* 0x0000ffff00037802 */ /* 0x000fc60000000f00 */
[----:B------:R-:W-:Y:S04]  /*3b40*/  DEPBAR.LE SB1, 0x36 ;  /* 0x00009d800000791a */ /* 0x000fe80000000000 */
[----:B------:R-:W1:Y:S02]  /*3b50*/  UTCATOMSWS.FIND_AND_SET.ALIGN UP0, UR4, UR4 ;  /* 0x00000004000475e3 */ /* 0x000e640008000800 */
[----:B-1----:R-:W-:Y:S01]  /*3b60*/  MOV R4, UR4 ;  /* 0x0000000400047c02 */ /* 0x002fe20008000f00 */
[----:B------:R-:W-:Y:S06]  /*3b70*/  BRA.U UP0, `(.L_x_75) ;  /* 0x0000000100187547 */ /* 0x000fec000b800000 */
.L_x_76:
[----:B------:R-:W-:Y:S05]  /*3b80*/  NANOSLEEP 0x64 ;  /* 0x000000640000795d */ /* 0x000fea0003800000 */
[----:B------:R-:W-:-:S05]  /*3b90*/  UMOV UR4, 0x10 ;  /* 0x0000001000047882 */ /* 0x000fca0000000000 */
[----:B------:R-:W-:Y:S04]  /*3ba0*/  DEPBAR.LE SB1, 0x36 ;  /* 0x00009d800000791a */ /* 0x000fe80000000000 */
[----:B------:R-:W1:Y:S02]  /*3bb0*/  UTCATOMSWS.FIND_AND_SET.ALIGN UP0, UR4, UR4 ;  /* 0x00000004000475e3 */ /* 0x000e640008000800 */
[----:B-1----:R-:W-:Y:S01]  /*3bc0*/  MOV R4, UR4 ;  /* 0x0000000400047c02 */ /* 0x002fe20008000f00 */
[----:B------:R-:W-:Y:S05]  /*3bd0*/  BRA.U !UP0, `(.L_x_76) ;  /* 0xfffffffd08e87547 */ /* 0x000fea000b83ffff */
.L_x_75:
[-C--:B------:R-:W-:Y:S02]  /*3be0*/  SHF.L.U32 R3, R3, R4.reuse, RZ ;  /* 0x0000000403037219 */ /* 0x080fe400000006ff */
[----:B------:R-:W-:Y:S01]  /*3bf0*/  SHF.L.U32 R0, R0, R4, RZ ;  /* 0x0000000400007219 */ /* 0x000fe200000006ff */
[----:B------:R-:W-:Y:S02]  /*3c00*/  IMAD.SHL.U32 R4, R4, 0x20, RZ ;  /* 0x0000002004047824 */ /* 0x000fe400078e00ff */
[----:B------:R1:W-:Y:S04]  /*3c10*/  ATOMS.OR RZ, [UR5+0x14], R3 ;  /* 0x00001403ffff798c */ /* 0x0003e8000b000005 */
[----:B------:R1:W-:Y:S04]  /*3c20*/  ATOMS.OR RZ, [UR5+0x18], R0 ;  /* 0x00001800ffff798c */ /* 0x0003e8000b000005 */
[----:B------:R1:W-:Y:S01]  /*3c30*/  STS [UR6+0x240], R4 ;  /* 0x00024004ff007988 */ /* 0x0003e20008000806 */
[----:B------:R-:W-:Y:S05]  /*3c40*/  BRA `(.L_x_74) ;  /* 0x0000000000107947 */ /* 0x000fea0003800000 */
.L_x_73:
[----:B------:R-:W-:Y:S02]  /*3c50*/  MOV R0, 0xffffffff ;  /* 0xffffffff00007802 */ /* 0x000fe40000000f00 */
[----:B------:R-:W-:-:S03]  /*3c60*/  MOV R4, 0x3c90 ;  /* 0x00003c9000047802 */ /* 0x000fc60000000f00 */
[----:B------:R1:W-:Y:S04]  /*3c70*/  STS [UR6+0x240], R0 ;  /* 0x00024000ff007988 */ /* 0x0003e80008000806 */
[----:B-1---5:R-:W-:Y:S05]  /*3c80*/  CALL.REL.NOINC `($__internal_1_$__cuda_sm10x_tcgen05_guardrail_trap_phase_invalid_during_alloc) ;  /* 0x0000007400a47944 */ /* 0x022fea0003c00000 */
.L_x_74:
[----:B------:R-:W-:Y:S05]  /*3c90*/  WARPSYNC.ALL ;  /* 0x0000000000007948 */ /* 0x000fea0003800000 */
[----:B------:R-:W2:Y:S01]  /*3ca0*/  S2UR UR4, SR_CgaCtaId ;  /* 0x00000000000479c3 */ /* 0x000ea20000008800 */
[----:B------:R-:W-:Y:S01]  /*3cb0*/  UMOV UR13, 0x400 ;  /* 0x00000400000d7882 */ /* 0x000fe20000000000 */
[----:B------:R-:W-:-:S06]  /*3cc0*/  NOP ;  /* 0x0000000000007918 */ /* 0x000fcc0000000000 */
[----:B------:R-:W-:Y:S06]  /*3cd0*/  BAR.ARV 0x6, 0xa0 ;  /* 0x0182800000007b1d */ /* 0x000fec0000002000 */
[----:B------:R-:W3:Y:S01]  /*3ce0*/  LDCU UR5, c[0x0][0x38c] ;  /* 0x00007180ff0577ac */ /* 0x000ee20008000800 */
[----:B------:R-:W-:Y:S01]  /*3cf0*/  LOP3.LUT R2, R2, 0xffff, RZ, 0xc0, !PT ;  /* 0x0000ffff02027812 */ /* 0x000fe200078ec0ff */
[----:B------:R-:W-:Y:S01]  /*3d00*/  IMAD.MOV.U32 R11, RZ, RZ, 0x1 ;  /* 0x00000001ff0b7424 */ /* 0x000fe200078e00ff */
[----:B------:R-:W-:Y:S01]  /*3d10*/  CS2R R8, SRZ ;  /* 0x0000000000087805 */ /* 0x000fe2000001ff00 */
[----:B------:R-:W4:Y:S01]  /*3d20*/  LDCU UR8, c[0x0][0x38c] ;  /* 0x00007180ff0877ac */ /* 0x000f220008000800 */
[----:B------:R-:W-:Y:S01]  /*3d30*/  R2UR UR15, R2 ;  /* 0x00000000020f72ca */ /* 0x000fe200000e0000 */
[----:B------:R-:W-:Y:S01]  /*3d40*/  IMAD.MOV.U32 R10, RZ, RZ, RZ ;  /* 0x000000ffff0a7224 */ /* 0x000fe200078e00ff */
[----:B------:R-:W-:Y:S01]  /*3d50*/  UMOV UR18, URZ ;  /* 0x000000ff00127c82 */ /* 0x000fe20008000000 */
[----:B------:R-:W-:Y:S01]  /*3d60*/  UMOV UR10, URZ ;  /* 0x000000ff000a7c82 */ /* 0x000fe20008000000 */
[----:B--2---:R-:W-:Y:S01]  /*3d70*/  ULEA UR13, UR4, UR13, 0x18 ;  /* 0x0000000d040d7291 */ /* 0x004fe2000f8ec0ff */
[----:B------:R-:W-:Y:S01]  /*3d80*/  UMOV UR20, 0x0 ;  /* 0x0000000000147882 */ /* 0x000fe20000000000 */
[----:B------:R-:W-:-:S02]  /*3d90*/  UMOV UR21, 0x4400490 ;  /* 0x0440049000157882 */ /* 0x000fc40000000000 */
[----:B------:R-:W-:Y:S02]  /*3da0*/  UIADD3 UR6, UPT, UPT, UR13, 0x6600, URZ ;  /* 0x000066000d067890 */ /* 0x000fe4000fffe0ff */
[----:B------:R-:W-:Y:S02]  /*3db0*/  UIADD3 UR7, UPT, UPT, UR13, 0x10600, URZ ;  /* 0x000106000d077890 */ /* 0x000fe4000fffe0ff */
[----:B---3--:R-:W-:Y:S01]  /*3dc0*/  UIADD3 UR5, UPT, UPT, UR5, 0x1f, URZ ;  /* 0x0000001f05057890 */ /* 0x008fe2000fffe0ff */
[----:B-1----:R-:W1:Y:S01]  /*3dd0*/  LDS R0, [UR13+0x240] ;  /* 0x0002400dff007984 */ /* 0x002e620008000800 */
[----:B------:R-:W-:Y:S02]  /*3de0*/  USHF.R.U32.HI UR6, URZ, 0x4, UR6 ;  /* 0x00000004ff067899 */ /* 0x000fe40008011606 */
[----:B------:R-:W-:Y:S02]  /*3df0*/  USHF.R.S32.HI UR4, URZ, 0x1f, UR5 ;  /* 0x0000001fff047899 */ /* 0x000fe40008011405 */
[----:B------:R-:W-:-:S02]  /*3e00*/  ULOP3.LUT UR6, UR6, 0x3fff, URZ, 0xc0, !UPT ;  /* 0x00003fff06067892 */ /* 0x000fc4000f8ec0ff */
[----:B------:R-:W-:Y:S02]  /*3e10*/  ULEA.HI UR4, UR4, UR5, URZ, 0x5 ;  /* 0x0000000504047291 */ /* 0x000fe4000f8f28ff */
[----:B------:R-:W-:Y:S02]  /*3e20*/  USHF.R.U32.HI UR5, URZ, 0x4, UR7 ;  /* 0x00000004ff057899 */ /* 0x000fe40008011607 */
[----:B------:R-:W-:Y:S02]  /*3e30*/  USHF.R.S32.HI UR22, URZ, 0x5, UR4 ;  /* 0x00000005ff167899 */ /* 0x000fe40008011404 */
[----:B------:R-:W-:Y:S02]  /*3e40*/  ULOP3.LUT UR5, UR5, 0x3fff, URZ, 0xc0, !UPT ;  /* 0x00003fff05057892 */ /* 0x000fe4000f8ec0ff */
[----:B------:R-:W-:Y:S02]  /*3e50*/  UISETP.LT.AND UP0, UPT, UR22, 0x1, UPT ;  /* 0x000000011600788c */ /* 0x000fe4000bf01270 */
[----:B------:R-:W-:-:S02]  /*3e60*/  ULOP3.LUT UR16, UR6, 0x10000, URZ, 0xfc, !UPT ;  /* 0x0001000006107892 */ /* 0x000fc4000f8efcff */
[----:B------:R-:W-:Y:S02]  /*3e70*/  USEL UR23, UR22, 0x1, !UP0 ;  /* 0x0000000116177887 */ /* 0x000fe4000c000000 */
[----:B------:R-:W-:Y:S02]  /*3e80*/  ULOP3.LUT UR17, UR5, 0x10000, URZ, 0xfc, !UPT ;  /* 0x0001000005117892 */ /* 0x000fe4000f8efcff */
[----:B------:R-:W-:Y:S02]  /*3e90*/  UIADD3 UR23, UPT, UPT, -UR23, URZ, URZ ;  /* 0x000000ff17177290 */ /* 0x000fe4000fffe1ff */
[----:B----4-:R-:W-:Y:S01]  /*3ea0*/  UISETP.GE.AND UP4, UPT, UR8, 0x1, UPT ;  /* 0x000000010800788c */ /* 0x010fe2000bf86270 */
[----:B-1----:R-:W-:-:S15]  /*3eb0*/  R2UR UR24, R0 ;  /* 0x00000000001872ca */ /* 0x002fde00000e0000 */
.L_x_83:
[----:B------:R-:W-:Y:S02]  /*3ec0*/  LEA R0, R10, UR13, 0x3 ;  /* 0x0000000d0a007c11 */ /* 0x000fe4000f8e18ff */
[----:B------:R-:W-:Y:S02]  /*3ed0*/  SHF.L.U32 R5, R9, 0x1f, RZ ;  /* 0x0000001f09057819 */ /* 0x000fe400000006ff */
[----:B------:R-:W-:Y:S01]  /*3ee0*/  PLOP3.LUT P0, PT, PT, PT, UP4, 0x80, 0x8 ;  /* 0x000000000008781c */ /* 0x000fe20003f0f048 */
[----:B------:R-:W-:Y:S01]  /*3ef0*/  VIADD R3, R0, 0x1a0 ;  /* 0x000001a000037836 */ /* 0x000fe20000000000 */
[----:B-1----:R-:W1:Y:S02]  /*3f00*/  SYNCS.PHASECHK.TRANS64.TRYWAIT P1, [R0+URZ+0x190], R5 ;  /* 0x00019005000075a7 */ /* 0x002e6400080211ff */
[----:B-1-3--:R-:W-:Y:S09]  /*3f10*/  @!P1 BRA `(.L_x_77) ;  /* 0x0000006c00049947 */ /* 0x00aff20003800000 */
.L_x_196:
[----:B------:R-:W-:Y:S01]  /*3f20*/  LEA R4, R10, UR13, 0x4 ;  /* 0x0000000d0a047c11 */ /* 0x000fe2000f8e20ff */
[----:B------:R-:W-:Y:S01]  /*3f30*/  @UP4 ULEA UR4, UR10, UR13, 0x3 ;  /* 0x0000000d0a044291 */ /* 0x000fe2000f8e18ff */
[----:B------:R-:W-:Y:S01]  /*3f40*/  PLOP3.LUT P2, PT, PT, PT, PT, 0x80, 0x8 ;  /* 0x000000000008781c */ /* 0x000fe20003f4f070 */
[----:B------:R-:W-:Y:S01]  /*3f50*/  ULEA UR19, UR18, UR13, 0x3 ;  /* 0x0000000d12137291 */ /* 0x000fe2000f8e18ff */
[----:B------:R-:W-:Y:S02]  /*3f60*/  PRMT R3, RZ, 0x654, R3 ;  /* 0x00000654ff037816 */ /* 0x000fe40000000003 */
[----:B-1----:R-:W1:Y:S01]  /*3f70*/  LDS.128 R4, [R4+0x220] ;  /* 0x0002200004047984 */ /* 0x002e620000000c00 */
[----:B------:R-:W-:Y:S02]  /*3f80*/  @P0 SHF.L.U32 R2, R8, 0x1f, RZ ;  /* 0x0000001f08020819 */ /* 0x000fe400000006ff */
[----:B------:R-:W-:Y:S01]  /*3f90*/  SHF.L.U32 R0, R11, 0x1f, RZ ;  /* 0x0000001f0b007819 */ /* 0x000fe200000006ff */
[----:B------:R-:W-:Y:S01]  /*3fa0*/  @!PT LDS RZ, [RZ] ;  /* 0x00000000fffff984 */ /* 0x000fe20000000800 */
[----:B------:R-:W-:Y:S01]  /*3fb0*/  @!PT LDS RZ, [RZ] ;  /* 0x00000000fffff984 */ /* 0x000fe20000000800 */
[----:B------:R-:W-:Y:S01]  /*3fc0*/  @!PT LDS RZ, [RZ] ;  /* 0x00000000fffff984 */ /* 0x000fe20000000800 */
[----:B------:R-:W-:Y:S01]  /*3fd0*/  @!PT LDS RZ, [RZ] ;  /* 0x00000000fffff984 */ /* 0x000fe20000000800 */
[----:B------:R2:W-:Y:S06]  /*3fe0*/  MEMBAR.ALL.CTA ;  /* 0x0000000000007992 */ /* 0x0005ec0000008000 */
[----:B--2---:R-:W2:Y:S02]  /*3ff0*/  FENCE.VIEW.ASYNC.S ;  /* 0x00000000000073c6 */ /* 0x004ea40000000000 */
[----:B--2---:R2:W-:Y:S01]  /*4000*/  SYNCS.ARRIVE.TRANS64.RED.A1T0 RZ, [R3+URZ], RZ ;  /* 0x000000ff03ff79a7 */ /* 0x0045e200081004ff */
[----:B------:R2:W3:Y:S01]  /*4010*/  @P0 SYNCS.PHASECHK.TRANS64.TRYWAIT P2, [UR4], R2 ;  /* 0x00000002ff0005a7 */ /* 0x0004e20008041104 */
[----:B-1----:R-:W-:Y:S01]  /*4020*/  LOP3.LUT P1, RZ, R6, 0x1, RZ, 0xc0, !PT ;  /* 0x0000000106ff7812 */ /* 0x002fe2000782c0ff */
[----:B------:R-:W1:Y:S02]  /*4030*/  SYNCS.PHASECHK.TRANS64.TRYWAIT P0, [UR19+0x1d0], R0 ;  /* 0x0001d000ff0075a7 */ /* 0x000e640008001113 */
[----:B-123--:R-:W-:Y:S10]  /*4040*/  @!P0 BRA `(.L_x_78) ;  /* 0x0000006800cc8947 */ /* 0x00eff40003800000 */
.L_x_198:
[----:B------:R-:W-:Y:S01]  /*4050*/  IADD3 R10, PT, PT, R10, 0x1, RZ ;  /* 0x000000010a0a7810 */ /* 0x000fe20007ffe0ff */
[----:B------:R-:W-:Y:S06]  /*4060*/  BRA.U !UP4, `(.L_x_79) ;  /* 0x000000010ca07547 */ /* 0x000fec000b800000 */
[----:B------:R-:W-:Y:S02]  /*4070*/  ULEA.HI UR4, UR18, UR18, URZ, 0x1 ;  /* 0x0000001212047291 */ /* 0x000fe4000f8f08ff */
[----:B------:R-:W-:Y:S02]  /*4080*/  UPLOP3.LUT UP2, UPT, UPT, UPT, UPT, 0x40, 0x4 ;  /* 0x000000000004789c */ /* 0x000fe40003f4e870 */
[----:B------:R-:W-:Y:S02]  /*4090*/  USHF.L.U32 UR5, UR4, 0x7, URZ ;  /* 0x0000000704057899 */ /* 0x000fe400080006ff */
[----:B------:R-:W-:Y:S02]  /*40a0*/  ULOP3.LUT UR14, UR4, 0xffe, URZ, 0xc0, !UPT ;  /* 0x00000ffe040e7892 */ /* 0x000fe4000f8ec0ff */
[----:B------:R-:W-:Y:S02]  /*40b0*/  ULOP3.LUT UR4, UR5, 0xffffff00, URZ, 0xc0, !UPT ;  /* 0xffffff0005047892 */ /* 0x000fe4000f8ec0ff */
[----:B------:R-:W-:-:S02]  /*40c0*/  UIADD3 UR14, UPT, UPT, -UR14, UR18, URZ ;  /* 0x000000120e0e7290 */ /* 0x000fc4000fffe1ff */
[----:B------:R-:W-:Y:S01]  /*40d0*/  UIADD3 UR4, UPT, UPT, UR24, UR4, URZ ;  /* 0x0000000418047290 */ /* 0x000fe2000fffe0ff */
[----:B------:R-:W-:Y:S01]  /*40e0*/  UMOV UR12, UR23 ;  /* 0x00000017000c7c82 */ /* 0x000fe20008000000 */
[----:B------:R-:W-:Y:S02]  /*40f0*/  UMOV UR11, UR22 ;  /* 0x00000016000b7c82 */ /* 0x000fe40008000000 */
[----:B------:R-:W-:Y:S01]  /*4100*/  ULEA UR14, UR14, UR4, 0x14 ;  /* 0x000000040e0e7291 */ /* 0x000fe2000f8ea0ff */
[----:B------:R-:W-:-:S11]  /*4110*/  UMOV UR5, UR10 ;  /* 0x0000000a00057c82 */ /* 0x000fd60008000000 */
.L_x_82:
[----:B------:R-:W-:Y:S02]  /*4120*/  UIADD3 UR12, UPT, UPT, UR12, 0x1, URZ ;  /* 0x000000010c0c7890 */ /* 0x000fe4000fffe0ff */
[----:B--2---:R-:W-:Y:S02]  /*4130*/  ULEA UR6, UR5, UR13, 0x3 ;  /* 0x0000000d05067291 */ /* 0x004fe4000f8e18ff */
[----:B------:R-:W-:Y:S01]  /*4140*/  UISETP.NE.AND UP3, UPT, UR12, URZ, UPT ;  /* 0x000000ff0c00728c */ /* 0x000fe2000bf65270 */
[----:B---3--:R-:W-:Y:S10]  /*4150*/  @P2 BRA `(.L_x_80) ;  /* 0x00000000000c2947 */ /* 0x008ff40003800000 */
[----:B-1----:R-:W-:Y:S04]  /*4160*/  SHF.L.U32 R3, R8, 0x1f, RZ ;  /* 0x0000001f08037819 */ /* 0x002fe800000006ff */
[----:B------:R-:W1:Y:S02]  /*4170*/  SYNCS.PHASECHK.TRANS64.TRYWAIT P0, [UR6], R3 ;  /* 0x00000003ff0075a7 */ /* 0x000e640008001106 */
[----:B-1----:R-:W-:Y:S05]  /*4180*/  @!P0 BRA `(.L_x_81) ;  /* 0x0000006800948947 */ /* 0x002fea0003800000 */
.L_x_80:
[----:B------:R-:W-:Y:S01]  /*4190*/  UISETP.NE.AND UP0, UPT, UR11, 0x1, UPT ;  /* 0x000000010b00788c */ /* 0x000fe2000bf05270 */
[----:B------:R-:W-:Y:S01]  /*41a0*/  PLOP3.LUT P2, PT, PT, PT, PT, 0x80, 0x8 ;  /* 0x000000000008781c */ /* 0x000fe20003f4f070 */
[----:B------:R-:W-:Y:S02]  /*41b0*/  UIADD3 UR4, UPT, UPT, UR5, 0x1, URZ ;  /* 0x0000000105047890 */ /* 0x000fe4000fffe0ff */
[----:B------:R-:W-:Y:S02]  /*41c0*/  ULEA UR8, UR5, UR17, 0x9 ;  /* 0x0000001105087291 */ /* 0x000fe4000f8e48ff */
[----:B------:R-:W-:Y:S01]  /*41d0*/  UISETP.NE.AND UP1, UPT, UR4, 0x14, UPT ;  /* 0x000000140400788c */ /* 0x000fe2000bf25270 */
[----:B------:R-:W-:Y:S01]  /*41e0*/  PLOP3.LUT P0, PT, PT, PT, UP0, 0x80, 0x8 ;  /* 0x000000000008781c */ /* 0x000fe20003f0f008 */
[----:B------:R-:W-:Y:S02]  /*41f0*/  UIADD3 UR11, UPT, UPT, UR11, -0x1, URZ ;  /* 0xffffffff0b0b7890 */ /* 0x000fe4000fffe0ff */
[----:B------:R-:W-:Y:S02]  /*4200*/  USEL UR7, URZ, 0x1, UP1 ;  /* 0x00000001ff077887 */ /* 0x000fe40008800000 */
[----:B------:R-:W-:Y:S01]  /*4210*/  USEL UR10, UR4, URZ, UP1 ;  /* 0x000000ff040a7287 */ /* 0x000fe20008800000 */
[----:B------:R-:W-:Y:S03]  /*4220*/  UMOV UR9, 0xc0004010 ;  /* 0xc000401000097882 */ /* 0x000fe60000000000 */
[----:B------:R-:W-:Y:S01]  /*4230*/  @UP0 ULEA UR4, UR10, UR13, 0x3 ;  /* 0x0000000d0a040291 */ /* 0x000fe2000f8e18ff */
[----:B------:R-:W-:Y:S01]  /*4240*/  LOP3.LUT R8, R8, UR7, RZ, 0x3c, !PT ;  /* 0x0000000708087c12 */ /* 0x000fe2000f8e3cff */
[----:B------:R-:W-:Y:S03]  /*4250*/  UMOV UR7, 0xc0004010 ;  /* 0xc000401000077882 */ /* 0x000fe60000000000 */
[----:B-1----:R-:W-:Y:S04]  /*4260*/  @P0 SHF.L.U32 R0, R8, 0x1f, RZ ;  /* 0x0000001f08000819 */ /* 0x002fe800000006ff */
[----:B------:R2:W3:Y:S01]  /*4270*/  @P0 SYNCS.PHASECHK.TRANS64.TRYWAIT P2, [UR4], R0 ;  /* 0x00000000ff0005a7 */ /* 0x0004e20008041104 */
[----:B------:R-:W-:Y:S02]  /*4280*/  UIADD3 UR4, UPT, UPT, UR6, 0xa0, URZ ;  /* 0x000000a006047890 */ /* 0x000fe4000fffe0ff */
[----:B------:R-:W-:Y:S03]  /*4290*/  ULEA UR6, UR5, UR16, 0x7 ;  /* 0x0000001005067291 */ /* 0x000fe6000f8e38ff */
[----:B------:R-:W-:Y:S06]  /*42a0*/  UMOV UR5, UR10 ;  /* 0x0000000a00057c82 */ /* 0x000fec0008000000 */
[----:B------:R2:W-:Y:S01]  /*42b0*/  UTCQMMA gdesc[UR6], gdesc[UR8], tmem[UR14], tmem[UR20], idesc[UR21], UP2 ;  /* 0x00ff1408060075ea */ /* 0x0005e2000900030e */
[----:B------:R-:W-:Y:S01]  /*42c0*/  UPLOP3.LUT UP2, UPT, UPT, UPT, UPT, 0x80, 0x8 ;  /* 0x000000000008789c */ /* 0x000fe20003f4f070 */
[----:B------:R2:W-:Y:S01]  /*42d0*/  UTCBAR.MULTICAST [UR4], URZ, UR15 ;  /* 0x000000ff040073e9 */ /* 0x0005e2000800080f */
[----:B------:R-:W-:Y:S09]  /*42e0*/  BRA.U UP3, `(.L_x_82) ;  /* 0xfffffffd038c7547 */ /* 0x000ff2000b83ffff */
.L_x_79:
[----:B--2---:R-:W-:Y:S01]  /*42f0*/  UIADD3 UR4, UPT, UPT, UR18, 0x1, URZ ;  /* 0x0000000112047890 */ /* 0x004fe2000fffe0ff */
[C---:B------:R-:W-:Y:S01]  /*4300*/  ISETP.NE.AND P0, PT, R10.reuse, 0x2, PT ;  /* 0x000000020a00780c */ /* 0x040fe20003f05270 */
[----:B------:R-:W-:Y:S02]  /*4310*/  UIADD3 UR5, UPT, UPT, UR19, 0x1b0, URZ ;  /* 0x000001b013057890 */ /* 0x000fe4000fffe0ff */
[----:B------:R-:W-:Y:S01]  /*4320*/  UISETP.NE.AND UP0, UPT, UR4, 0x4, UPT ;  /* 0x000000040400788c */ /* 0x000fe2000bf05270 */
[----:B-1----:R-:W-:Y:S02]  /*4330*/  SEL R0, RZ, 0x1, P0 ;  /* 0x00000001ff007807 */ /* 0x002fe40000000000 */
[----:B------:R-:W-:Y:S01]  /*4340*/  SEL R10, R10, RZ, P0 ;  /* 0x000000ff0a0a7207 */ /* 0x000fe20000000000 */
[----:B------:R-:W-:Y:S01]  /*4350*/  USEL UR6, URZ, 0x1, UP0 ;  /* 0x00000001ff067887 */ /* 0x000fe20008000000 */
[----:B------:R-:W-:Y:S01]  /*4360*/  LOP3.LUT R9, R9, R0, RZ, 0x3c, !PT ;  /* 0x0000000009097212 */ /* 0x000fe200078e3cff */
[----:B------:R-:W-:Y:S01]  /*4370*/  USEL UR18, UR4, URZ, UP0 ;  /* 0x000000ff04127287 */ /* 0x000fe20008000000 */
[----:B------:R1:W-:Y:S03]  /*4380*/  UTCBAR [UR5], URZ ;  /* 0x000000ff050073e9 */ /* 0x0003e600080000ff */
[----:B------:R-:W-:Y:S01]  /*4390*/  LOP3.LUT R11, R11, UR6, RZ, 0x3c, !PT ;  /* 0x000000060b0b7c12 */ /* 0x000fe2000f8e3cff */
[----:B------:R-:W-:Y:S07]  /*43a0*/  @P1 BRA `(.L_x_83) ;  /* 0xfffffff800c41947 */ /* 0x000fee000383ffff */
[----:B------:R-:W2:Y:S01]  /*43b0*/  S2UR UR8, SR_CgaCtaId ;  /* 0x00000000000879c3 */ /* 0x000ea20000008800 */
[----:B------:R-:W-:Y:S01]  /*43c0*/  ELECT P0, URZ, PT ;  /* 0x0000000000ff782f */ /* 0x000fe20003800000 */
[----:B------:R-:W-:Y:S01]  /*43d0*/  IMAD.MOV.U32 R0, RZ, RZ, 0x1 ;  /* 0x00000001ff007424 */ /* 0x000fe200078e00ff */
[----:B------:R-:W-:Y:S01]  /*43e0*/  UIADD3 UR13, UPT, UPT, UR13, 0x1d0, URZ ;  /* 0x000001d00d0d7890 */ /* 0x000fe2000fffe0ff */
[----:B------:R-:W-:Y:S01]  /*43f0*/  SHF.L.U32 R3, R11, 0x1f, RZ ;  /* 0x0000001f0b037819 */ /* 0x000fe200000006ff */
[----:B------:R-:W-:-:S03]  /*4400*/  UMOV UR4, 0x40 ;  /* 0x0000004000047882 */ /* 0x000fc60000000000 */
[----:B------:R-:W-:Y:S01]  /*4410*/  UVIRTCOUNT.DEALLOC.SMPOOL 0x80 ;  /* 0x000000800000784c */ /* 0x000fe20000000000 */
[----:B--2---:R-:W-:Y:S02]  /*4420*/  ULEA UR8, UR8, UR4, 0x18 ;  /* 0x0000000408087291 */ /* 0x004fe4000f8ec0ff */
[----:B------:R-:W-:-:S07]  /*4430*/  ULEA UR4, UR18, UR13, 0x3 ;  /* 0x0000000d12047291 */ /* 0x000fce000f8e18ff */
[----:B------:R2:W-:Y:S02]  /*4440*/  @P0 STS.U8 [UR8+0x1c], R0 ;  /* 0x00001c00ff000988 */ /* 0x0005e40008000008 */
[----:B------:R-:W4:Y:S02]  /*4450*/  SYNCS.PHASECHK.TRANS64.TRYWAIT P0, [UR4], R3 ;  /* 0x00000003ff0075a7 */ /* 0x000f240008001104 */
[----:B--2-4-:R-:W-:Y:S05]  /*4460*/  @!P0 BRA `(.L_x_84) ;  /* 0x0000006400f48947 */ /* 0x014fea0003800000 */
.L_x_201:
[----:B------:R-:W-:-:S04]  /*4470*/  UIADD3 UR4, UPT, UPT, UR18, 0x1, URZ ;  /* 0x0000000112047890 */ /* 0x000fc8000fffe0ff */
[----:B------:R-:W-:-:S04]  /*4480*/  UISETP.NE.AND UP0, UPT, UR4, 0x4, UPT ;  /* 0x000000040400788c */ /* 0x000fc8000bf05270 */
[----:B------:R-:W-:Y:S02]  /*4490*/  USEL UR6, URZ, 0x1, UP0 ;  /* 0x00000001ff067887 */ /* 0x000fe40008000000 */
[----:B------:R-:W-:-:S04]  /*44a0*/  USEL UR4, UR4, URZ, UP0 ;  /* 0x000000ff04047287 */ /* 0x000fc80008000000 */
[----:B-1----:R-:W-:Y:S01]  /*44b0*/  ULEA UR5, UR4, UR13, 0x3 ;  /* 0x0000000d04057291 */ /* 0x002fe2000f8e18ff */
[----:B------:R-:W-:-:S04]  /*44c0*/  LOP3.LUT R2, R11, UR6, RZ, 0x3c, !PT ;  /* 0x000000060b027c12 */ /* 0x000fc8000f8e3cff */
[----:B--2---:R-:W-:-:S04]  /*44d0*/  SHF.L.U32 R3, R2, 0x1f, RZ ;  /* 0x0000001f02037819 */ /* 0x004fc800000006ff */
[----:B------:R-:W1:Y:S02]  /*44e0*/  SYNCS.PHASECHK.TRANS64.TRYWAIT P0, [UR5], R3 ;  /* 0x00000003ff0075a7 */ /* 0x000e640008001105 */
[----:B-1----:R-:W-:Y:S05]  /*44f0*/  @!P0 BRA `(.L_x_85) ;  /* 0x0000006400e88947 */ /* 0x002fea0003800000 */
.L_x_203:
        /* <DEDUP_REMOVED lines=9> */
.L_x_205:
[----:B------:R-:W-:-:S04]  /*4590*/  UIADD3 UR4, UPT, UPT, UR4, 0x1, URZ ;  /* 0x0000000104047890 */ /* 0x000fc8000fffe0ff */
[----:B------:R-:W-:-:S04]  /*45a0*/  UISETP.NE.AND UP0, UPT, UR4, 0x4, UPT ;  /* 0x000000040400788c */ /* 0x000fc8000bf05270 */
[----:B------:R-:W-:Y:S02]  /*45b0*/  USEL UR5, URZ, 0x1, UP0 ;  /* 0x00000001ff057887 */ /* 0x000fe40008000000 */
[----:B------:R-:W-:-:S04]  /*45c0*/  USEL UR4, UR4, URZ, UP0 ;  /* 0x000000ff04047287 */ /* 0x000fc80008000000 */
[----:B------:R-:W-:Y:S01]  /*45d0*/  ULEA UR4, UR4, UR13, 0x3 ;  /* 0x0000000d04047291 */ /* 0x000fe2000f8e18ff */
[----:B-1----:R-:W-:-:S04]  /*45e0*/  LOP3.LUT R3, R2, UR5, RZ, 0x3c, !PT ;  /* 0x0000000502037c12 */ /* 0x002fc8000f8e3cff */
[----:B------:R-:W-:-:S04]  /*45f0*/  SHF.L.U32 R3, R3, 0x1f, RZ ;  /* 0x0000001f03037819 */ /* 0x000fc800000006ff */
[----:B------:R-:W1:Y:S02]  /*4600*/  SYNCS.PHASECHK.TRANS64.TRYWAIT P0, [UR4], R3 ;  /* 0x00000003ff0075a7 */ /* 0x000e640008001104 */
[----:B-1----:R-:W-:Y:S05]  /*4610*/  @!P0 BRA `(.L_x_87) ;  /* 0x0000006400d08947 */ /* 0x002fea0003800000 */
.L_x_207:
[----:B------:R-:W-:Y:S01]  /*4620*/  NOP ;  /* 0x0000000000007918 */ /* 0x000fe20000000000 */
[----:B-1----:R-:W1:Y:S01]  /*4630*/  LDS R0, [UR8+0x14] ;  /* 0x00001408ff007984 */ /* 0x002e620008000800 */
[----:B------:R-:W-:Y:S01]  /*4640*/  ULOP3.LUT UR4, UR24, 0xffff, URZ, 0xc0, !UPT ;  /* 0x0000ffff18047892 */ /* 0x000fe2000f8ec0ff */
[----:B------:R-:W-:Y:S01]  /*4650*/  UMOV UR5, 0xffff ;  /* 0x0000ffff00057882 */ /* 0x000fe20000000000 */
[----:B------:R-:W-:Y:S02]  /*4660*/  UMOV UR6, 0x1 ;  /* 0x0000000100067882 */ /* 0x000fe40000000000 */
[----:B------:R-:W-:-:S04]  /*4670*/  USHF.R.U32.HI UR4, URZ, 0x5, UR4 ;  /* 0x00000005ff047899 */ /* 0x000fc80008011604 */
[----:B------:R-:W-:Y:S02]  /*4680*/  USHF.L.U32 UR5, UR5, UR4, URZ ;  /* 0x0000000405057299 */ /* 0x000fe400080006ff */
[----:B------:R-:W-:-:S04]  /*4690*/  USHF.L.U32 UR4, UR6, UR4, URZ ;  /* 0x0000000406047299 */ /* 0x000fc800080006ff */
[----:B-1----:R-:W-:-:S04]  /*46a0*/  LOP3.LUT R0, R0, UR5, RZ, 0xc0, !PT ;  /* 0x0000000500007c12 */ /* 0x002fc8000f8ec0ff */
[----:B------:R-:W-:-:S13]  /*46b0*/  ISETP.NE.AND P0, PT, R0, UR5, PT ;  /* 0x0000000500007c0c */ /* 0x000fda000bf05270 */
[----:B------:R-:W-:Y:S05]  /*46c0*/  @P0 BRA `(.L_x_88) ;  /* 0x0000000000580947 */ /* 0x000fea0003800000 */
[----:B------:R-:W1:Y:S02]  /*46d0*/  LDS R0, [UR8+0x18] ;  /* 0x00001808ff007984 */ /* 0x000e640008000800 */
[----:B-1----:R-:W-:-:S04]  /*46e0*/  LOP3.LUT R0, R0, UR4, RZ, 0xc0, !PT ;  /* 0x0000000400007c12 */ /* 0x002fc8000f8ec0ff */
[----:B------:R-:W-:-:S13]  /*46f0*/  ISETP.NE.AND P0, PT, R0, UR4, PT ;  /* 0x0000000400007c0c */ /* 0x000fda000bf05270 */
[----:B------:R-:W-:Y:S05]  /*4700*/  @P0 BRA `(.L_x_89) ;  /* 0x00000000003c0947 */ /* 0x000fea0003800000 */
[----:B------:R-:W1:Y:S01]  /*4710*/  S2R R2, SR_LANEID ;  /* 0x0000000000027919 */ /* 0x000e620000000000 */
[----:B------:R-:W-:Y:S01]  /*4720*/  ULOP3.LUT UR5, URZ, UR5, URZ, 0x33, !UPT ;  /* 0x00000005ff057292 */ /* 0x000fe2000f8e33ff */
[----:B------:R-:W-:Y:S01]  /*4730*/  LOP3.LUT R4, RZ, UR4, RZ, 0x33, !PT ;  /* 0x00000004ff047c12 */ /* 0x000fe2000f8e33ff */
[----:B------:R-:W-:Y:S02]  /*4740*/  VOTEU.ANY UR4, UPT, PT ;  /* 0x0000000000047886 */ /* 0x000fe400038e0100 */
[----:B------:R-:W-:Y:S01]  /*4750*/  UFLO.U32 UR4, UR4 ;  /* 0x00000004000472bd */ /* 0x000fe200080e0000 */
[----:B------:R-:W2:Y:S01]  /*4760*/  REDUX UR6, R4 ;  /* 0x00000000040673c4 */ /* 0x000ea20000000000 */
[----:B------:R-:W-:-:S06]  /*4770*/  IMAD.U32 R0, RZ, RZ, UR5 ;  /* 0x00000005ff007e24 */ /* 0x000fcc000f8e00ff */
[----:B------:R4:W-:Y:S01]  /*4780*/  UTCATOMSWS.AND URZ, UR5 ;  /* 0x0000000500ff79e3 */ /* 0x0009e20008000000 */
[----:B------:R-:W3:Y:S01]  /*4790*/  REDUX UR7, R0 ;  /* 0x00000000000773c4 */ /* 0x000ee20000000000 */
[----:B-1----:R-:W-:Y:S01]  /*47a0*/  ISETP.EQ.U32.AND P0, PT, R2, UR4, PT ;  /* 0x0000000402007c0c */ /* 0x002fe2000bf02070 */
[----:B--2---:R-:W-:Y:S01]  /*47b0*/  IMAD.U32 R2, RZ, RZ, UR6 ;  /* 0x00000006ff027e24 */ /* 0x004fe2000f8e00ff */
[----:B---3--:R-:W-:-:S11]  /*47c0*/  MOV R3, UR7 ;  /* 0x0000000700037c02 */ /* 0x008fd60008000f00 */
[----:B------:R4:W-:Y:S04]  /*47d0*/  @P0 ATOMS.AND RZ, [UR8+0x14], R3 ;  /* 0x00001403ffff098c */ /* 0x0009e8000a800008 */
[----:B------:R4:W-:Y:S01]  /*47e0*/  @P0 ATOMS.AND RZ, [UR8+0x18], R2 ;  /* 0x00001802ffff098c */ /* 0x0009e2000a800008 */
[----:B------:R-:W-:Y:S05]  /*47f0*/  BRA `(.L_x_90) ;  /* 0x0000000000147947 */ /* 0x000fea0003800000 */
.L_x_89:
[----:B------:R-:W-:Y:S02]  /*4800*/  MOV R2, 0x4820 ;  /* 0x0000482000027802 */ /* 0x000fe40000000f00 */
[----:B---3-5:R-:W-:Y:S05]  /*4810*/  CALL.REL.NOINC `($__internal_0_$__cuda_sm10x_tcgen05_guardrail_trap_col_being_dealloced_not_returned_by_alloc) ;  /* 0x0000006800b47944 */ /* 0x028fea0003c00000 */
[----:B------:R-:W-:Y:S05]  /*4820*/  BRA `(.L_x_90) ;  /* 0x0000000000087947 */ /* 0x000fea0003800000 */
.L_x_88:
[----:B------:R-:W-:Y:S02]  /*4830*/  MOV R2, 0x4850 ;  /* 0x0000485000027802 */ /* 0x000fe40000000f00 */
[----:B---3-5:R-:W-:Y:S05]  /*4840*/  CALL.REL.NOINC `($__internal_2_$__cuda_sm10x_tcgen05_guardrail_trap_unallocated_columns_being_dealloced) ;  /* 0x0000006800c07944 */ /* 0x028fea0003c00000 */
.L_x_90:
[----:B------:R-:W-:Y:S01]  /*4850*/  NOP ;  /* 0x0000000000007918 */ /* 0x000fe20000000000 */
[----:B----4-:R-:W-:Y:S05]  /*4860*/  EXIT ;  /* 0x000000000000794d */ /* 0x010fea0003800000 */
.L_x_72:
[----:B------:R-:W-:-:S09]  /*4870*/  UISETP.NE.OR UP0, UPT, UR17, 0x3, !UP3 ;  /* 0x000000031100788c */ /* 0x000fd2000df05670 */
[----:B------:R-:W-:Y:S05]  /*4880*/  BRA.U UP0, `(.L_x_91) ;  /* 0x0000001100587547 */ /* 0x000fea000b800000 */
[----:B------:R-:W1:Y:S01]  /*4890*/  S2UR UR10, SR_CgaCtaId ;  /* 0x00000000000a79c3 */ /* 0x000e620000008800 */
[----:B------:R-:W2:Y:S01]  /*48a0*/  LDCU UR31, c[0x0][0x370] ;  /* 0x00006e00ff1f77ac */ /* 0x000ea20008000800 */
[----:B------:R-:W-:Y:S02]  /*48b0*/  HFMA2 R13, -RZ, RZ, 0, 0 ;  /* 0x00000000ff0d7431 */ /* 0x000fe400000001ff */
[----:B------:R-:W-:Y:S01]  /*48c0*/  IMAD.MOV.U32 R15, RZ, RZ, 0x1 ;  /* 0x00000001ff0f7424 */ /* 0x000fe200078e00ff */
[----:B------:R-:W-:Y:S01]  /*48d0*/  MOV R7, 0x1000 ;  /* 0x0000100000077802 */ /* 0x000fe20000000f00 */
[----:B------:R-:W2:Y:S01]  /*48e0*/  LDCU.128 UR44, c[0x0][0xb10] ;  /* 0x00016200ff2c77ac */ /* 0x000ea20008000c00 */
[----:B------:R-:W-:Y:S01]  /*48f0*/  IMAD.MOV.U32 R14, RZ, RZ, RZ ;  /* 0x000000ffff0e7224 */ /* 0x000fe200078e00ff */
[----:B------:R-:W3:Y:S01]  /*4900*/  LDC.64 R16, c[0x0][0x348] ;  /* 0x0000d200ff107b82 */ /* 0x000ee20000000a00 */
[----:B------:R-:W4:Y:S01]  /*4910*/  LDCU UR30, c[0x0][0x374] ;  /* 0x00006e80ff1e77ac */ /* 0x000f220008000800 */
[----:B------:R-:W1:Y:S06]  /*4920*/  LDCU UR15, c[0x0][0xb0c] ;  /* 0x00016180ff0f77ac */ /* 0x000e6c0008000800 */
[----:B------:R-:W3:Y:S01]  /*4930*/  LDC.64 R2, c[0x0][0x888] ;  /* 0x00022200ff027b82 */ /* 0x000ee20000000a00 */
[----:B------:R-:W3:Y:S01]  /*4940*/  LDCU UR49, c[0x0][0xb20] ;  /* 0x00016400ff3177ac */ /* 0x000ee20008000800 */
[----:B------:R-:W3:Y:S06]  /*4950*/  LDCU UR4, c[0x0][0xb30] ;  /* 0x00016600ff0477ac */ /* 0x000eec0008000800 */
[----:B------:R-:W3:Y:S01]  /*4960*/  LDC.64 R4, c[0x0][0x890] ;  /* 0x00022400ff047b82 */ /* 0x000ee20000000a00 */
[----:B------:R-:W-:Y:S01]  /*4970*/  UMOV UR21, 0x400 ;  /* 0x0000040000157882 */ /* 0x000fe20000000000 */
[----:B--2---:R-:W-:-:S02]  /*4980*/  UIMAD.WIDE.U32 UR6, UR31, UR44, URZ ;  /* 0x0000002c1f0672a5 */ /* 0x004fc4000f8e00ff */
[----:B----4-:R-:W-:Y:S02]  /*4990*/  UIMAD.WIDE.U32 UR8, UR30, UR47, URZ ;  /* 0x0000002f1e0872a5 */ /* 0x010fe4000f8e00ff */
[----:B-1----:R-:W-:Y:S02]  /*49a0*/  ULEA UR21, UR10, UR21, 0x18 ;  /* 0x000000150a157291 */ /* 0x002fe4000f8ec0ff */
[----:B------:R-:W-:Y:S02]  /*49b0*/  UPLOP3.LUT UP3, UPT, UPT, UPT, UPT, 0x40, 0x4 ;  /* 0x000000000004789c */ /* 0x000fe40003f6e870 */
[----:B------:R-:W-:Y:S02]  /*49c0*/  UIADD3 UR37, UPT, UPT, UR21, 0x158, URZ ;  /* 0x0000015815257890 */ /* 0x000fe4000fffe0ff */
[----:B------:R-:W-:Y:S02]  /*49d0*/  UIADD3 UR33, UPT, UPT, UR21, 0x140, URZ ;  /* 0x0000014015217890 */ /* 0x000fe4000fffe0ff */
[----:B------:R-:W-:-:S02]  /*49e0*/  UIADD3 UR25, UPT, UPT, UR21, 0x148, URZ ;  /* 0x0000014815197890 */ /* 0x000fc4000fffe0ff */
[----:B------:R-:W-:Y:S01]  /*49f0*/  UIADD3 UR17, UPT, UPT, UR21, 0x150, URZ ;  /* 0x0000015015117890 */ /* 0x000fe2000fffe0ff */
[----:B------:R-:W-:Y:S01]  /*4a00*/  UMOV UR6, UR7 ;  /* 0x0000000700067c82 */ /* 0x000fe20008000000 */
[----:B------:R-:W-:Y:S01]  /*4a10*/  UMOV UR41, UR9 ;  /* 0x0000000900297c82 */ /* 0x000fe20008000000 */
[----:B------:R-:W-:Y:S02]  /*4a20*/  UISETP.GE.AND UP0, UPT, UR42, 0x1, UPT ;  /* 0x000000012a00788c */ /* 0x000fe4000bf06270 */
[----:B------:R-:W-:Y:S01]  /*4a30*/  UISETP.NE.AND UP4, UPT, UR42, 0x1, UPT ;  /* 0x000000012a00788c */ /* 0x000fe2000bf85270 */
[----:B------:R-:W1:Y:S01]  /*4a40*/  LDCU.64 UR22, c[0x0][0xb28] ;  /* 0x00016500ff1677ac */ /* 0x000e620008000a00 */
[----:B------:R-:W-:Y:S02]  /*4a50*/  UISETP.NE.AND UP6, UPT, UR15, 0x1, UPT ;  /* 0x000000010f00788c */ /* 0x000fe4000bfc5270 */
[----:B------:R-:W-:Y:S02]  /*4a60*/  UISETP.NE.AND UP5, UPT, UR46, 0x1, UPT ;  /* 0x000000012e00788c */ /* 0x000fe4000bfa5270 */
[----:B------:R-:W-:-:S02]  /*4a70*/  UPRMT UR37, UR10, 0x654, UR37 ;  /* 0x000006540a257896 */ /* 0x000fc40008000025 */
[----:B------:R-:W-:Y:S02]  /*4a80*/  USHF.R.U32.HI UR43, URZ, UR45, UR6 ;  /* 0x0000002dff2b7299 */ /* 0x000fe40008011606 */
[----:B------:R-:W-:Y:S02]  /*4a90*/  UPRMT UR40, UR10, 0x654, UR33 ;  /* 0x000006540a287896 */ /* 0x000fe40008000021 */
[----:B------:R-:W-:Y:S02]  /*4aa0*/  UPRMT UR39, UR10, 0x654, UR25 ;  /* 0x000006540a277896 */ /* 0x000fe40008000019 */
[----:B------:R-:W-:Y:S02]  /*4ab0*/  UPRMT UR38, UR10, 0x654, UR17 ;  /* 0x000006540a267896 */ /* 0x000fe40008000011 */
[----:B---3--:R-:W-:Y:S02]  /*4ac0*/  USHF.R.U32.HI UR41, URZ, UR49, UR41 ;  /* 0x00000031ff297299 */ /* 0x008fe40008011629 */
[----:B------:R-:W-:-:S11]  /*4ad0*/  UISETP.NE.AND UP2, UPT, UR4, 0x1, UPT ;  /* 0x000000010400788c */ /* 0x000fd6000bf45270 */
.L_x_102:
[C---:B------:R-:W-:Y:S02]  /*4ae0*/  LEA R12, R14.reuse, UR21, 0x3 ;  /* 0x000000150e0c7c11 */ /* 0x040fe4000f8e18ff */
[----:B------:R-:W-:Y:S02]  /*4af0*/  SHF.L.U32 R9, R13, 0x1f, RZ ;  /* 0x0000001f0d097819 */ /* 0x000fe400000006ff */
[----:B------:R-:W-:Y:S02]  /*4b00*/  LEA R10, R14, UR21, 0x4 ;  /* 0x000000150e0a7c11 */ /* 0x000fe4000f8e20ff */
[----:B--2---:R-:W2:Y:S02]  /*4b10*/  SYNCS.PHASECHK.TRANS64.TRYWAIT P0, [R12+URZ+0x190], R9 ;  /* 0x000190090c0075a7 */ /* 0x004ea400080011ff */
[----:B--2---:R-:W-:Y:S05]  /*4b20*/  @!P0 BRA `(.L_x_92) ;  /* 0x0000006000a48947 */ /* 0x004fea0003800000 */
.L_x_208:
[----:B--2---:R-:W2:Y:S01]  /*4b30*/  LDS.128 R8, [R10+0x220] ;  /* 0x000220000a087984 */ /* 0x004ea20000000c00 */
[----:B------:R-:W-:Y:S01]  /*4b40*/  UISETP.GE.AND UP0, UPT, UR42, 0x1, UPT ;  /* 0x000000012a00788c */ /* 0x000fe2000bf06270 */
[----:B------:R-:W-:Y:S01]  /*4b50*/  @!PT LDS RZ, [RZ] ;  /* 0x00000000fffff984 */ /* 0x000fe20000000800 */
[----:B------:R-:W-:Y:S01]  /*4b60*/  @!PT LDS RZ, [RZ] ;  /* 0x00000000fffff984 */ /* 0x000fe20000000800 */
[----:B------:R-:W-:Y:S01]  /*4b70*/  @!PT LDS RZ, [RZ] ;  /* 0x00000000fffff984 */ /* 0x000fe20000000800 */
[----:B------:R-:W-:Y:S01]  /*4b80*/  @!PT LDS RZ, [RZ] ;  /* 0x00000000fffff984 */ /* 0x000fe20000000800 */
[----:B------:R3:W-:Y:S06]  /*4b90*/  MEMBAR.ALL.CTA ;  /* 0x0000000000007992 */ /* 0x0007ec0000008000 */
[----:B---3--:R-:W3:Y:S01]  /*4ba0*/  FENCE.VIEW.ASYNC.S ;  /* 0x00000000000073c6 */ /* 0x008ee20000000000 */
[----:B--2---:R-:W-:Y:S11]  /*4bb0*/  LOP3.LUT P0, RZ, R10, 0x1, RZ, 0xc0, !PT ;  /* 0x000000010aff7812 */ /* 0x004ff6000780c0ff */
[----:B------:R-:W-:Y:S02]  /*4bc0*/  @!UPT UIADD3 URZ, UPT, UPT, URZ, URZ, URZ ;  /* 0x000000fffffff290 */ /* 0x000fe4000fffe0ff */
[----:B---3--:R-:W-:Y:S01]  /*4bd0*/  VOTEU.ANY UP1, P0 ;  /* 0x0000000000ff7886 */ /* 0x008fe20000020100 */
[----:B------:R-:W-:Y:S11]  /*4be0*/  PLOP3.LUT P0, PT, PT, PT, UP1, 0x80, 0x8 ;  /* 0x000000000008781c */ /* 0x000ff60003f0f018 */
[----:B------:R-:W-:Y:S02]  /*4bf0*/  @!UPT UIADD3 URZ, UPT, UPT, URZ, URZ, URZ ;  /* 0x000000fffffff290 */ /* 0x000fe4000fffe0ff */
[----:B------:R-:W-:Y:S02]  /*4c00*/  @P0 SHF.R.U32.HI R0, RZ, 0x10, R9 ;  /* 0x00000010ff000819 */ /* 0x000fe40000011609 */
[----:B------:R-:W-:Y:S02]  /*4c10*/  @P0 MOV R6, R8 ;  /* 0x0000000800060202 */ /* 0x000fe40000000f00 */
[----:B------:R-:W-:Y:S01]  /*4c20*/  @P0 R2UR UR4, R0 ;  /* 0x00000000000402ca */ /* 0x000fe200000e0000 */
[----:B------:R-:W-:Y:S01]  /*4c30*/  VIADD R0, R12, 0x1a0 ;  /* 0x000001a00c007836 */ /* 0x000fe20000000000 */
[----:B------:R-:W-:Y:S02]  /*4c40*/  @P0 LOP3.LUT R8, R9, 0xffff, RZ, 0xc0, !PT ;  /* 0x0000ffff09080812 */ /* 0x000fe400078ec0ff */
[----:B------:R-:W-:Y:S02]  /*4c50*/  @P0 R2UR UR6, R6 ;  /* 0x00000000060602ca */ /* 0x000fe400000e0000 */
[----:B------:R-:W-:Y:S02]  /*4c60*/  PRMT R0, RZ, 0x654, R0 ;  /* 0x00000654ff007816 */ /* 0x000fe40000000000 */
[----:B------:R-:W-:Y:S02]  /*4c70*/  @P0 R2UR UR5, R8 ;  /* 0x00000000080502ca */ /* 0x000fe400000e0000 */
[----:B------:R2:W-:Y:S03]  /*4c80*/  SYNCS.ARRIVE.TRANS64.RED.A1T0 RZ, [R0+URZ], RZ ;  /* 0x000000ff00ff79a7 */ /* 0x0005e600081004ff */
[----:B------:R-:W-:Y:S04]  /*4c90*/  @UP1 UMOV UR29, UR4 ;  /* 0x00000004001d1c82 */ /* 0x000fe80008000000 */
[----:B------:R-:W-:Y:S04]  /*4ca0*/  @UP1 UMOV UR14, UR6 ;  /* 0x00000006000e1c82 */ /* 0x000fe80008000000 */
[----:B------:R-:W-:Y:S01]  /*4cb0*/  @UP1 UMOV UR13, UR5 ;  /* 0x00000005000d1c82 */ /* 0x000fe20008000000 */
[----:B------:R-:W-:Y:S05]  /*4cc0*/  BRA.U !UP0, `(.L_x_93) ;  /* 0x0000000108a47547 */ /* 0x000fea000b800000 */
[----:B------:R-:W-:Y:S02]  /*4cd0*/  UIMAD.WIDE.U32 UR18, UR13, UR47, URZ ;  /* 0x0000002f0d1272a5 */ /* 0x000fe4000f8e00ff */
[----:B------:R-:W-:Y:S02]  /*4ce0*/  UIMAD.WIDE.U32 UR26, UR14, UR44, URZ ;  /* 0x0000002c0e1a72a5 */ /* 0x000fe4000f8e00ff */
[----:B------:R-:W-:Y:S02]  /*4cf0*/  USEL UR4, UR30, UR41, !UP5 ;  /* 0x000000291e047287 */ /* 0x000fe4000e800000 */
[----:B------:R-:W-:Y:S02]  /*4d00*/  USEL UR7, UR31, UR43, !UP6 ;  /* 0x0000002b1f077287 */ /* 0x000fe4000f000000 */
[----:B-1----:R-:W-:Y:S02]  /*4d10*/  UIMAD.WIDE.U32 UR8, UR4, UR22, URZ ;  /* 0x00000016040872a5 */ /* 0x002fe4000f8e00ff */
[----:B------:R-:W-:Y:S01]  /*4d20*/  UIMAD.WIDE.U32 UR10, UR7, UR22, URZ ;  /* 0x00000016070a72a5 */ /* 0x000fe2000f8e00ff */
[----:B------:R-:W-:Y:S02]  /*4d30*/  UMOV UR5, UR19 ;  /* 0x0000001300057c82 */ /* 0x000fe40008000000 */
[----:B------:R-:W-:Y:S03]  /*4d40*/  USHF.R.U32.HI UR6, URZ, UR49, UR5 ;  /* 0x00000031ff067299 */ /* 0x000fe60008011605 */
[----:B------:R-:W-:Y:S01]  /*4d50*/  UMOV UR5, UR27 ;  /* 0x0000001b00057c82 */ /* 0x000fe20008000000 */
[----:B------:R-:W-:Y:S02]  /*4d60*/  USEL UR6, UR13, UR6, !UP5 ;  /* 0x000000060d067287 */ /* 0x000fe4000e800000 */
[----:B------:R-:W-:Y:S03]  /*4d70*/  USHF.R.U32.HI UR12, URZ, UR45, UR5 ;  /* 0x0000002dff0c7299 */ /* 0x000fe60008011605 */
[----:B------:R-:W-:Y:S02]  /*4d80*/  UMOV UR5, UR9 ;  /* 0x0000000900057c82 */ /* 0x000fe40008000000 */
[----:B------:R-:W-:Y:S03]  /*4d90*/  @UP4 USHF.R.U32.HI UR4, URZ, UR23, UR5 ;  /* 0x00000017ff044299 */ /* 0x000fe60008011605 */
[----:B------:R-:W-:Y:S01]  /*4da0*/  UMOV UR5, UR11 ;  /* 0x0000000b00057c82 */ /* 0x000fe20008000000 */
[----:B------:R-:W-:Y:S02]  /*4db0*/  UIMAD UR4, UR42, UR4, URZ ;  /* 0x000000042a0472a4 */ /* 0x000fe4000f8e02ff */
[----:B------:R-:W-:Y:S02]  /*4dc0*/  @UP4 USHF.R.U32.HI UR7, URZ, UR23, UR5 ;  /* 0x00000017ff074299 */ /* 0x000fe40008011605 */
[----:B------:R-:W-:Y:S02]  /*4dd0*/  UIMAD.WIDE.U32 UR10, UR6, UR22, URZ ;  /* 0x00000016060a72a5 */ /* 0x000fe4000f8e00ff */
[----:B------:R-:W-:Y:S02]  /*4de0*/  USEL UR5, UR14, UR12, !UP6 ;  /* 0x0000000c0e057287 */ /* 0x000fe4000f000000 */
[----:B------:R-:W-:Y:S02]  /*4df0*/  UIMAD UR8, UR42, UR7, URZ ;  /* 0x000000072a0872a4 */ /* 0x000fe4000f8e02ff */
[----:B------:R-:W-:Y:S03]  /*4e00*/  UISETP.GE.AND UP0, UPT, UR6, UR4, UPT ;  /* 0x000000040600728c */ /* 0x000fe6000bf06270 */
[----:B------:R-:W-:Y:S01]  /*4e10*/  UMOV UR4, UR11 ;  /* 0x0000000b00047c82 */ /* 0x000fe20008000000 */
[----:B------:R-:W-:Y:S02]  /*4e20*/  UISETP.GE.OR UP0, UPT, UR5, UR8, UP0 ;  /* 0x000000080500728c */ /* 0x000fe40008706670 */
[----:B------:R-:W-:Y:S02]  /*4e30*/  USHF.R.U32.HI UR4, URZ, UR23, UR4 ;  /* 0x00000017ff047299 */ /* 0x000fe40008011604 */
[----:B------:R-:W-:Y:S02]  /*4e40*/  UIMAD.WIDE.U32 UR8, UR5, UR22, URZ ;  /* 0x00000016050872a5 */ /* 0x000fe4000f8e00ff */
[----:B------:R-:W-:Y:S04]  /*4e50*/  USEL UR10, UR6, UR4, !UP4 ;  /* 0x00000004060a7287 */ /* 0x000fe8000e000000 */
[----:B------:R-:W-:Y:S01]  /*4e60*/  UIADD3 UR11, UPT, UPT, -UR10, URZ, URZ ;  /* 0x000000ff0a0b7290 */ /* 0x000fe2000fffe1ff */
[----:B------:R-:W-:Y:S02]  /*4e70*/  @!UP0 UMOV UR4, UR9 ;  /* 0x0000000900048c82 */ /* 0x000fe40008000000 */
[----:B------:R-:W-:Y:S02]  /*4e80*/  @!UP0 USHF.R.U32.HI UR4, URZ, UR23, UR4 ;  /* 0x00000017ff048299 */ /* 0x000fe40008011604 */
[----:B------:R-:W-:Y:S02]  /*4e90*/  UIMAD UR8, UR42, UR11, UR6 ;  /* 0x0000000b2a0872a4 */ /* 0x000fe4000f8e0206 */
[----:B------:R-:W-:Y:S04]  /*4ea0*/  @!UP0 USEL UR4, UR5, UR4, !UP4 ;  /* 0x0000000405048287 */ /* 0x000fe8000e000000 */
[----:B------:R-:W-:Y:S02]  /*4eb0*/  @!UP0 UIMAD UR8, UR7, UR8, UR4 ;  /* 0x00000008070882a4 */ /* 0x000fe4000f8e0204 */
[----:B------:R-:W-:Y:S02]  /*4ec0*/  @!UP0 UIADD3 UR9, UPT, UPT, UR10, -UR4, URZ ;  /* 0x800000040a098290 */ /* 0x000fe4000fffe0ff */
[----:B------:R-:W-:Y:S02]  /*4ed0*/  UIADD3 UR4, UPT, UPT, -UR5, URZ, URZ ;  /* 0x000000ff05047290 */ /* 0x000fe4000fffe1ff */
[----:B------:R-:W-:Y:S02]  /*4ee0*/  UIADD3 UR7, UPT, UPT, -UR6, URZ, URZ ;  /* 0x000000ff06077290 */ /* 0x000fe4000fffe1ff */
[----:B------:R-:W-:Y:S02]  /*4ef0*/  @!UP0 UIMAD UR6, UR9, UR42, UR5 ;  /* 0x0000002a090682a4 */ /* 0x000fe4000f8e0205 */
[----:B------:R-:W-:Y:S02]  /*4f00*/  UIMAD UR14, UR15, UR4, UR14 ;  /* 0x000000040f0e72a4 */ /* 0x000fe4000f8e020e */
[----:B------:R-:W-:Y:S01]  /*4f10*/  UIMAD UR13, UR46, UR7, UR13 ;  /* 0x000000072e0d72a4 */ /* 0x000fe2000f8e020d */
[----:B------:R-:W-:Y:S02]  /*4f20*/  @!UP0 UMOV UR5, UR8 ;  /* 0x0000000800058c82 */ /* 0x000fe40008000000 */
[----:B------:R-:W-:Y:S02]  /*4f30*/  UIMAD UR14, UR5, UR15, UR14 ;  /* 0x0000000f050e72a4 */ /* 0x000fe4000f8e020e */
[----:B------:R-:W-:Y:S11]  /*4f40*/  UIMAD UR13, UR6, UR46, UR13 ;  /* 0x0000002e060d72a4 */ /* 0x000ff6000f8e020d */
[----:B------:R-:W-:Y:S01]  /*4f50*/  @!UPT UIADD3 URZ, UPT, UPT, URZ, URZ, URZ ;  /* 0x000000fffffff290 */ /* 0x000fe2000fffe0ff */
.L_x_93:
[----:B------:R-:W3:Y:S01]  /*4f60*/  @!UP2 LDCU.128 UR8, c[0x0][0xb10] ;  /* 0x00016200ff08a7ac */ /* 0x000ee20008000c00 */
[C---:B------:R-:W-:Y:S02]  /*4f70*/  ISETP.NE.U32.AND P1, PT, R4.reuse, RZ, PT ;  /* 0x000000ff0400720c */ /* 0x040fe40003f25070 */
[----:B------:R-:W-:Y:S02]  /*4f80*/  ISETP.NE.U32.AND P0, PT, R4, RZ, PT ;  /* 0x000000ff0400720c */ /* 0x000fe40003f05070 */
[C---:B------:R-:W-:Y:S02]  /*4f90*/  ISETP.NE.AND.EX P1, PT, R5.reuse, RZ, PT, P1 ;  /* 0x000000ff0500720c */ /* 0x040fe40003f25310 */
[----:B------:R-:W-:Y:S01]  /*4fa0*/  ISETP.NE.AND.EX P0, PT, R5, RZ, PT, P0 ;  /* 0x000000ff0500720c */ /* 0x000fe20003f05300 */
[----:B------:R-:W4:Y:S01]  /*4fb0*/  @!UP2 LDCU UR5, c[0x0][0xb0c] ;  /* 0x00016180ff05a7ac */ /* 0x000f220008000800 */
[----:B------:R-:W-:Y:S01]  /*4fc0*/  SHF.L.U32 R9, R15, 0x1f, RZ ;  /* 0x0000001f0f097819 */ /* 0x000fe200000006ff */
[----:B------:R-:W-:Y:S02]  /*4fd0*/  USHF.L.U32 UR35, UR16, 0x6, URZ ;  /* 0x0000000610237899 */ /* 0x000fe400080006ff */
[----:B------:R-:W-:Y:S02]  /*4fe0*/  USHF.L.U32 UR34, UR20, 0x8, URZ ;  /* 0x0000000814227899 */ /* 0x000fe400080006ff */
[----:B---3--:R-:W-:Y:S07]  /*4ff0*/  UIMAD.WIDE.U32 UR6, UR14, UR8, URZ ;  /* 0x000000080e0672a5 */ /* 0x008fee000f8e00ff */
[----:B------:R-:W-:Y:S01]  /*5000*/  @!UP2 UMOV UR4, UR7 ;  /* 0x000000070004ac82 */ /* 0x000fe20008000000 */
[----:B----4-:R-:W-:Y:S02]  /*5010*/  @!UP2 UISETP.NE.AND UP0, UPT, UR5, 0x1, UPT ;  /* 0x000000010500a88c */ /* 0x010fe4000bf05270 */
[----:B------:R-:W-:Y:S02]  /*5020*/  @!UP2 USHF.R.U32.HI UR4, URZ, UR9, UR4 ;  /* 0x00000009ff04a299 */ /* 0x000fe40008011604 */
[----:B------:R-:W-:Y:S02]  /*5030*/  UIMAD.WIDE.U32 UR6, UR13, UR11, URZ ;  /* 0x0000000b0d0672a5 */ /* 0x000fe4000f8e00ff */
[----:B------:R-:W-:Y:S02]  /*5040*/  @!UP2 USEL UR8, UR14, UR4, !UP0 ;  /* 0x000000040e08a287 */ /* 0x000fe4000c000000 */
[----:B------:R-:W-:Y:S03]  /*5050*/  @!UP2 UISETP.NE.AND UP0, UPT, UR10, 0x1, UPT ;  /* 0x000000010a00a88c */ /* 0x000fe6000bf05270 */
[----:B------:R-:W-:Y:S02]  /*5060*/  @!UP2 UMOV UR6, UR7 ;  /* 0x000000070006ac82 */ /* 0x000fe40008000000 */
[----:B------:R-:W3:Y:S02]  /*5070*/  @!UP2 LDCU UR4, c[0x0][0xb20] ;  /* 0x00016400ff04a7ac */ /* 0x000ee40008000800 */
[----:B---3--:R-:W-:Y:S04]  /*5080*/  @!UP2 USHF.R.U32.HI UR6, URZ, UR4, UR6 ;  /* 0x00000004ff06a299 */ /* 0x008fe80008011606 */
[----:B------:R-:W-:Y:S04]  /*5090*/  @!UP2 USEL UR6, UR13, UR6, !UP0 ;  /* 0x000000060d06a287 */ /* 0x000fe8000c000000 */
[----:B------:R-:W-:Y:S02]  /*50a0*/  @!UP2 UIADD3 UR4, UPT, UPT, -UR8, UR6, URZ ;  /* 0x000000060804a290 */ /* 0x000fe4000fffe1ff */
[----:B------:R-:W-:Y:S02]  /*50b0*/  @!UP2 UIADD3 UR6, UPT, UPT, UR8, -UR6, URZ ;  /* 0x800000060806a290 */ /* 0x000fe4000fffe0ff */
[----:B------:R-:W-:Y:S02]  /*50c0*/  @!UP2 UIMAD UR14, UR4, UR5, UR14 ;  /* 0x00000005040ea2a4 */ /* 0x000fe4000f8e020e */
[----:B------:R-:W-:Y:S01]  /*50d0*/  @!UP2 UIMAD UR13, UR6, UR10, UR13 ;  /* 0x0000000a060da2a4 */ /* 0x000fe2000f8e020d */
[----:B------:R-:W-:Y:S11]  /*50e0*/  BRA.U UP3, `(.L_x_94) ;  /* 0x0000000103107547 */ /* 0x000ff6000b800000 */
[----:B--2---:R-:W-:Y:S04]  /*50f0*/  MOV R0, UR48 ;  /* 0x0000003000007c02 */ /* 0x004fe80008000f00 */
[----:B------:R-:W-:Y:S04]  /*5100*/  SHF.L.U32 R11, R0, 0x1f, RZ ;  /* 0x0000001f000b7819 */ /* 0x000fe800000006ff */
[----:B------:R-:W2:Y:S02]  /*5110*/  SYNCS.PHASECHK.TRANS64.TRYWAIT P2, [UR21+0x188], R11 ;  /* 0x0001880bff0075a7 */ /* 0x000ea40008041115 */
[----:B--2---:R-:W-:Y:S05]  /*5120*/  @!P2 BRA `(.L_x_95) ;  /* 0x0000005c0038a947 */ /* 0x004fea0003800000 */
.L_x_94:
[----:B------:R-:W-:Y:S05]  /*5130*/  @!P1 BRA `(.L_x_96) ;  /* 0x0000000000309947 */ /* 0x000fea0003800000 */
[----:B------:R-:W-:Y:S01]  /*5140*/  ISETP.NE.U32.AND P1, PT, R2, RZ, PT ;  /* 0x000000ff0200720c */ /* 0x000fe20003f25070 */
[----:B------:R-:W3:Y:S01]  /*5150*/  LDCU.64 UR4, c[0x0][0x358] ;  /* 0x00006b00ff0477ac */ /* 0x000ee20008000a00 */
[----:B------:R-:W-:Y:S02]  /*5160*/  IMAD.MOV.U32 R85, RZ, RZ, 0x1 ;  /* 0x00000001ff557424 */ /* 0x000fe400078e00ff */
[----:B------:R-:W-:Y:S11]  /*5170*/  ISETP.NE.AND.EX P1, PT, R3, RZ, PT, P1 ;  /* 0x000000ff0300720c */ /* 0x000ff60003f25310 */
[----:B------:R-:W-:Y:S02]  /*5180*/  @!UPT UIADD3 URZ, UPT, UPT, URZ, URZ, URZ ;  /* 0x000000fffffff290 */ /* 0x000fe4000fffe0ff */
[----:B--2---:R-:W2:Y:S01]  /*5190*/  @P1 LDC.64 R10, c[0x0][0x888] ;  /* 0x00022200ff0a1b82 */ /* 0x004ea20000000a00 */
[----:B------:R-:W-:Y:S04]  /*51a0*/  @P1 IMAD R0, R4, UR36, RZ ;  /* 0x0000002404001c24 */ /* 0x000fe8000f8e02ff */
[----:B--2---:R-:W-:Y:S04]  /*51b0*/  @P1 IMAD.WIDE R10, R0, 0x4, R10 ;  /* 0x00000004000a1825 */ /* 0x004fe800078e020a */
[----:B------:R-:W-:Y:S01]  /*51c0*/  HFMA2 R0, -RZ, RZ, 0, 5.9604644775390625e-08 ;  /* 0x00000001ff007431 */ /* 0x000fe200000001ff */
[----:B---3-5:R3:W5:Y:S04]  /*51d0*/  @P1 LDG.E R41, desc[UR4][R10.64] ;  /* 0x000000040a291981 */ /* 0x028768000c1e1900 */
[----:B------:R-:W-:Y:S01]  /*51e0*/  @!P1 PRMT R85, R0, 0x7610, R85 ;  /* 0x0000761000559816 */ /* 0x000fe20000000055 */
[----:B---3--:R-:W4:Y:S06]  /*51f0*/  @!P1 LDC R41, c[0x0][0x880] ;  /* 0x00022000ff299b82 */ /* 0x008f2c0000000800 */
.L_x_96:
[----:B----45:R-:W-:Y:S01]  /*5200*/  @!P0 FSETP.EQ.AND P1, PT, R41, RZ, PT ;  /* 0x000000ff2900820b */ /* 0x030fe20003f22000 */
[----:B------:R-:W-:Y:S01]  /*5210*/  @!UPT UIADD3 URZ, UPT, UPT, URZ, URZ, URZ ;  /* 0x000000fffffff290 */ /* 0x000fe2000fffe0ff */
[----:B------:R-:W-:Y:S11]  /*5220*/  @!P0 BRA `(.L_x_97) ;  /* 0x0000000000188947 */ /* 0x000ff60003800000 */
[----:B------:R-:W-:Y:S02]  /*5230*/  LOP3.LUT P0, RZ, R85, 0xff, RZ, 0xc0, !PT ;  /* 0x000000ff55ff7812 */ /* 0x000fe4000780c0ff */
[----:B------:R-:W-:Y:S04]  /*5240*/  ISETP.NE.U32.AND P1, PT, R2, RZ, PT ;  /* 0x000000ff0200720c */ /* 0x000fe80003f25070 */
[----:B------:R-:W-:Y:S04]  /*5250*/  ISETP.NE.AND.EX P1, PT, R3, RZ, PT, P1 ;  /* 0x000000ff0300720c */ /* 0x000fe80003f25310 */
[----:B------:R-:W-:Y:S03]  /*5260*/  PLOP3.LUT P1, PT, P1, PT, PT, 0x8, 0x80 ;  /* 0x000000000080781c */ /* 0x000fe60000f2e170 */
[----:B------:R-:W-:Y:S11]  /*5270*/  @P0 FSETP.EQ.AND P1, PT, R41, RZ, PT ;  /* 0x000000ff2900020b */ /* 0x000ff60003f22000 */
[----:B------:R-:W-:Y:S02]  /*5280*/  @!UPT UIADD3 URZ, UPT, UPT, URZ, URZ, URZ ;  /* 0x000000fffffff290 */ /* 0x000fe4000fffe0ff */
.L_x_97:
[----:B------:R-:W3:Y:S01]  /*5290*/  SYNCS.PHASECHK.TRANS64.TRYWAIT P2, [UR21+0x160], R9 ;  /* 0x00016009ff0075a7 */ /* 0x000ee20008041115 */
[----:B------:R-:W-:Y:S04]  /*52a0*/  ELECT P0, URZ, PT ;  /* 0x0000000000ff782f */ /* 0x000fe80003800000 */
[----:B------:R-:W-:Y:S11]  /*52b0*/  PLOP3.LUT P1, PT, P1, P0, PT, 0xf2, 0x2f ;  /* 0x00000000002f781c */ /* 0x000ff60000f21e72 */
[----:B------:R-:W-:Y:S02]  /*52c0*/  @!UPT UIADD3 URZ, UPT, UPT, URZ, URZ, URZ ;  /* 0x000000fffffff290 */ /* 0x000fe4000fffe0ff */
[----:B------:R-:W-:Y:S05]  /*52d0*/  @!P1 IADD3 R8, P0, PT, R16, 0x580, RZ ;  /* 0x0000058010089810 */ /* 0x000fea0007f1e0ff */
[----:B------:R-:W-:Y:S01]  /*52e0*/  @!P1 IMAD.X R6, RZ, RZ, R17, P0 ;  /* 0x000000ffff069224 */ /* 0x000fe200000e0611 */
[----:B---3--:R-:W-:Y:S07]  /*52f0*/  @!P2 BRA `(.L_x_98) ;  /* 0x0000005800dca947 */ /* 0x008fee0003800000 */
.L_x_211:
[----:B------:R-:W-:Y:S01]  /*5300*/  @!P1 R2UR UR5, R8 ;  /* 0x00000000080592ca */ /* 0x000fe200000e0000 */
[----:B------:R-:W-:Y:S01]  /*5310*/  VOTEU.ALL UP0, P1 ;  /* 0x0000000000ff7886 */ /* 0x000fe20000800000 */
[----:B------:R-:W-:Y:S01]  /*5320*/  @!P1 R2UR UR4, R6 ;  /* 0x00000000060492ca */ /* 0x000fe200000e0000 */
[----:B--2---:R-:W-:Y:S01]  /*5330*/  @!P1 IMAD.MOV.U32 R0, RZ, RZ, 0x1000 ;  /* 0x00001000ff009424 */ /* 0x004fe200078e00ff */
[----:B------:R-:W-:Y:S01]  /*5340*/  UMOV UR6, 0x0 ;  /* 0x0000000000067882 */ /* 0x000fe20000000000 */
[----:B------:R-:W-:Y:S01]  /*5350*/  UMOV UR7, 0x10000000 ;  /* 0x1000000000077882 */ /* 0x000fe20000000000 */
[----:B------:R-:W-:Y:S01]  /*5360*/  @!UP0 UIADD3 UR32, UPT, UPT, UR21, 0x400, URZ ;  /* 0x0000040015208890 */ /* 0x000fe2000fffe0ff */
[----:B------:R-:W-:Y:S01]  /*5370*/  @!P1 IADD3 R8, P0, PT, R16, 0x580, RZ ;  /* 0x0000058010089810 */ /* 0x000fe20007f1e0ff */
[----:B------:R-:W-:Y:S04]  /*5380*/  VOTEU.ALL UP0, P1 ;  /* 0x0000000000ff7886 */ /* 0x000fe80000800000 */
[----:B------:R-:W-:Y:S02]  /*5390*/  @!P1 IMAD.X R6, RZ, RZ, R17, P0 ;  /* 0x000000ffff069224 */ /* 0x000fe400000e0611 */
[----:B------:R-:W-:Y:S02]  /*53a0*/  IMAD.U32 R10, RZ, RZ, UR5 ;  /* 0x00000005ff0a7e24 */ /* 0x000fe4000f8e00ff */
[----:B------:R-:W-:Y:S03]  /*53b0*/  IMAD.U32 R11, RZ, RZ, UR4 ;  /* 0x00000004ff0b7e24 */ /* 0x000fe6000f8e00ff */
[----:B------:R-:W-:Y:S02]  /*53c0*/  @!P1 R2UR UR4, R10 ;  /* 0x000000000a0492ca */ /* 0x000fe400000e0000 */
[----:B------:R-:W-:Y:S11]  /*53d0*/  @!P1 R2UR UR5, R11 ;  /* 0x000000000b0592ca */ /* 0x000ff600000e0000 */
[----:B------:R-:W-:Y:S02]  /*53e0*/  @!UPT UIADD3 URZ, UPT, UPT, URZ, URZ, URZ ;  /* 0x000000fffffff290 */ /* 0x000fe4000fffe0ff */
[----:B------:R2:W-:Y:S01]  /*53f0*/  @!UP0 UTMALDG.3D [UR32], [UR4], desc[UR6] ;  /* 0x00000620040085b4 */ /* 0x0005e20008011000 */
[----:B------:R2:W-:Y:S01]  /*5400*/  @!P1 SYNCS.ARRIVE.TRANS64.RED.A0TR RZ, [UR21+0x140], R0 ;  /* 0x00014000ffff99a7 */ /* 0x0005e20008300415 */
[----:B------:R-:W-:Y:S01]  /*5410*/  SYNCS.ARRIVE.TRANS64.RED.A1T0 RZ, [UR40], RZ ;  /* 0x000000ffffff79a7 */ /* 0x000fe20008100428 */
[----:B------:R-:W3:Y:S02]  /*5420*/  SYNCS.PHASECHK.TRANS64.TRYWAIT P2, [UR21+0x168], R9 ;  /* 0x00016809ff0075a7 */ /* 0x000ee40008041115 */
[----:B--23--:R-:W-:Y:S05]  /*5430*/  @!P2 BRA `(.L_x_99) ;  /* 0x0000005800a4a947 */ /* 0x00cfea0003800000 */
.L_x_213:
        /* <DEDUP_REMOVED lines=8> */
[----:B------:R-:W-:Y:S01]  /*54c0*/  @!UP0 UIADD3 UR24, UPT, UPT, UR21, 0x1400, URZ ;  /* 0x0000140015188890 */ /* 0x000fe2000fffe0ff */
[----:B------:R-:W-:Y:S01]  /*54d0*/  VOTEU.ALL UP0, P1 ;  /* 0x0000000000ff7886 */ /* 0x000fe20000800000 */
[----:B------:R-:W-:Y:S01]  /*54e0*/  UMOV UR27, UR35 ;  /* 0x00000023001b7c82 */ /* 0x000fe20008000000 */
[----:B------:R-:W-:Y:S02]  /*54f0*/  UMOV UR28, UR36 ;  /* 0x00000024001c7c82 */ /* 0x000fe40008000000 */
[----:B------:R-:W-:Y:S02]  /*5500*/  IMAD.U32 R10, RZ, RZ, UR5 ;  /* 0x00000005ff0a7e24 */ /* 0x000fe4000f8e00ff */
[----:B------:R-:W-:Y:S02]  /*5510*/  IMAD.U32 R11, RZ, RZ, UR4 ;  /* 0x00000004ff0b7e24 */ /* 0x000fe4000f8e00ff */
[----:B------:R-:W-:Y:S01]  /*5520*/  @!P1 IMAD.X R6, RZ, RZ, R17, P0 ;  /* 0x000000ffff069224 */ /* 0x000fe200000e0611 */
        /* <DEDUP_REMOVED lines=8> */
.L_x_215:
[----:B------:R-:W-:Y:S01]  /*55b0*/  @!P1 R2UR UR5, R8 ;  /* 0x00000000080592ca */ /* 0x000fe200000e0000 */
[----:B------:R-:W-:Y:S01]  /*55c0*/  VOTEU.ALL UP0, P1 ;  /* 0x0000000000ff7886 */ /* 0x000fe20000800000 */
[----:B------:R-:W-:Y:S01]  /*55d0*/  @!P1 R2UR UR4, R6 ;  /* 0x00000000060492ca */ /* 0x000fe200000e0000 */
[----:B--2---:R-:W-:Y:S01]  /*55e0*/  @!P1 IMAD.MOV.U32 R0, RZ, RZ, 0x1000 ;  /* 0x00001000ff009424 */ /* 0x004fe200078e00ff */
[----:B------:R-:W-:Y:S01]  /*55f0*/  UMOV UR6, 0x0 ;  /* 0x0000000000067882 */ /* 0x000fe20000000000 */
[----:B------:R-:W-:Y:S01]  /*5600*/  UMOV UR7, 0x10000000 ;  /* 0x1000000000077882 */ /* 0x000fe20000000000 */
[----:B------:R-:W-:Y:S01]  /*5610*/  @!UP0 UIADD3 UR18, UPT, UPT, UR34, 0x80, URZ ;  /* 0x0000008022128890 */ /* 0x000fe2000fffe0ff */
[----:B------:R-:W-:Y:S01]  /*5620*/  VIADD R14, R14, 0x1 ;  /* 0x000000010e0e7836 */ /* 0x000fe20000000000 */
[----:B------:R-:W-:Y:S01]  /*5630*/  @!UP0 UIADD3 UR16, UPT, UPT, UR21, 0x2400, URZ ;  /* 0x0000240015108890 */ /* 0x000fe2000fffe0ff */
[----:B------:R-:W-:Y:S01]  /*5640*/  VOTEU.ALL UP0, P1 ;  /* 0x0000000000ff7886 */ /* 0x000fe20000800000 */
[----:B------:R-:W-:Y:S01]  /*5650*/  UMOV UR19, UR35 ;  /* 0x0000002300137c82 */ /* 0x000fe20008000000 */
[----:B------:R-:W-:Y:S02]  /*5660*/  UMOV UR20, UR36 ;  /* 0x0000002400147c82 */ /* 0x000fe40008000000 */
        /* <DEDUP_REMOVED lines=10> */
.L_x_217:
[----:B------:R-:W-:Y:S01]  /*5710*/  @!P1 IADD3 R6, P0, PT, R16, 0x580, RZ ;  /* 0x0000058010069810 */ /* 0x000fe20007f1e0ff */
[----:B------:R-:W-:Y:S01]  /*5720*/  VOTEU.ALL UP0, P1 ;  /* 0x0000000000ff7886 */ /* 0x000fe20000800000 */
[----:B------:R-:W-:Y:S01]  /*5730*/  UMOV UR6, 0x0 ;  /* 0x0000000000067882 */ /* 0x000fe20000000000 */
[----:B------:R-:W-:Y:S01]  /*5740*/  UMOV UR7, 0x10000000 ;  /* 0x1000000000077882 */ /* 0x000fe20000000000 */
[----:B------:R-:W-:Y:S01]  /*5750*/  @!P1 R2UR UR5, R6 ;  /* 0x00000000060592ca */ /* 0x000fe200000e0000 */
[----:B--2---:R-:W-:Y:S01]  /*5760*/  @!P1 IMAD.X R0, RZ, RZ, R17, P0 ;  /* 0x000000ffff009224 */ /* 0x004fe200000e0611 */
[----:B------:R-:W-:Y:S01]  /*5770*/  @!UP0 UIADD3 UR10, UPT, UPT, UR34, 0xc0, URZ ;  /* 0x000000c0220a8890 */ /* 0x000fe2000fffe0ff */
[----:B------:R-:W-:Y:S01]  /*5780*/  R2UR UR16, R87 ;  /* 0x00000000571072ca */ /* 0x000fe200000e0000 */
[----:B------:R-:W-:Y:S01]  /*5790*/  @!UP0 UIADD3 UR8, UPT, UPT, UR21, 0x3400, URZ ;  /* 0x0000340015088890 */ /* 0x000fe2000fffe0ff */
[----:B------:R-:W-:Y:S01]  /*57a0*/  ISETP.NE.AND P0, PT, R14, 0x2, PT ;  /* 0x000000020e00780c */ /* 0x000fe20003f05270 */
[----:B------:R-:W-:Y:S01]  /*57b0*/  @!UP0 UIADD3 UR9, UPT, UPT, UR21, 0x158, URZ ;  /* 0x0000015815098890 */ /* 0x000fe2000fffe0ff */
[----:B------:R-:W-:Y:S01]  /*57c0*/  @!P1 R2UR UR4, R0 ;  /* 0x00000000000492ca */ /* 0x000fe200000e0000 */
[----:B------:R-:W-:Y:S01]  /*57d0*/  VOTEU.ALL UP0, P1 ;  /* 0x0000000000ff7886 */ /* 0x000fe20000800000 */
[----:B------:R-:W-:Y:S01]  /*57e0*/  UMOV UR11, UR35 ;  /* 0x00000023000b7c82 */ /* 0x000fe20008000000 */
[----:B------:R-:W-:Y:S01]  /*57f0*/  UMOV UR12, UR36 ;  /* 0x00000024000c7c82 */ /* 0x000fe20008000000 */
[----:B------:R-:W-:Y:S01]  /*5800*/  SEL R0, RZ, 0x1, P0 ;  /* 0x00000001ff007807 */ /* 0x000fe20000000000 */
[----:B------:R-:W-:Y:S01]  /*5810*/  UIADD3 UR20, UPT, UPT, UR13, UR59, URZ ;  /* 0x0000003b0d147290 */ /* 0x000fe2000fffe0ff */
[----:B------:R-:W-:Y:S01]  /*5820*/  IMAD.U32 R8, RZ, RZ, UR5 ;  /* 0x00000005ff087e24 */ /* 0x000fe2000f8e00ff */
[----:B------:R-:W-:Y:S01]  /*5830*/  LOP3.LUT R15, R15, 0x1, RZ, 0x3c, !PT ;  /* 0x000000010f0f7812 */ /* 0x000fe200078e3cff */
[----:B------:R-:W-:Y:S01]  /*5840*/  UPLOP3.LUT UP3, UPT, UPT, UPT, UPT, 0x80, 0x8 ;  /* 0x000000000008789c */ /* 0x000fe20003f6f070 */
[----:B------:R-:W-:Y:S01]  /*5850*/  LOP3.LUT R13, R13, R0, RZ, 0x3c, !PT ;  /* 0x000000000d0d7212 */ /* 0x000fe200078e3cff */
[----:B------:R-:W-:Y:S01]  /*5860*/  UIADD3 UR16, UPT, UPT, UR14, UR16, URZ ;  /* 0x000000100e107290 */ /* 0x000fe2000fffe0ff */
[----:B------:R-:W-:Y:S01]  /*5870*/  SEL R14, R14, RZ, P0 ;  /* 0x000000ff0e0e7207 */ /* 0x000fe20000000000 */
[----:B------:R-:W-:Y:S01]  /*5880*/  UMOV UR36, UR29 ;  /* 0x0000001d00247c82 */ /* 0x000fe20008000000 */
[----:B------:R-:W-:Y:S01]  /*5890*/  IMAD.U32 R9, RZ, RZ, UR4 ;  /* 0x00000004ff097e24 */ /* 0x000fe2000f8e00ff */
[----:B------:R-:W-:Y:S04]  /*58a0*/  @!P1 R2UR UR4, R8 ;  /* 0x00000000080492ca */ /* 0x000fe800000e0000 */
[----:B------:R-:W-:Y:S11]  /*58b0*/  @!P1 R2UR UR5, R9 ;  /* 0x00000000090592ca */ /* 0x000ff600000e0000 */
[----:B------:R-:W-:Y:S02]  /*58c0*/  @!UPT UIADD3 URZ, UPT, UPT, URZ, URZ, URZ ;  /* 0x000000fffffff290 */ /* 0x000fe4000fffe0ff */
[----:B------:R2:W-:Y:S01]  /*58d0*/  @!UP0 UTMALDG.3D [UR8], [UR4], desc[UR6] ;  /* 0x00000608040085b4 */ /* 0x0005e20008011000 */
[----:B------:R2:W-:Y:S01]  /*58e0*/  @!P1 SYNCS.ARRIVE.TRANS64.RED.A0TR RZ, [UR21+0x158], R7 ;  /* 0x00015807ffff99a7 */ /* 0x0005e20008300415 */
[----:B------:R-:W-:Y:S01]  /*58f0*/  SYNCS.ARRIVE.TRANS64.RED.A1T0 RZ, [UR37], RZ ;  /* 0x000000ffffff79a7 */ /* 0x000fe20008100425 */
[----:B------:R-:W-:Y:S05]  /*5900*/  BRA.U UP1, `(.L_x_102) ;  /* 0xfffffff101747547 */ /* 0x000fea000b83ffff */
[----:B------:R-:W-:-:S04]  /*5910*/  SHF.L.U32 R3, R15, 0x1f, RZ ;  /* 0x0000001f0f037819 */ /* 0x000fc800000006ff */
[----:B------:R-:W3:Y:S02]  /*5920*/  SYNCS.PHASECHK.TRANS64.TRYWAIT P0, [UR21+0x160], R3 ;  /* 0x00016003ff0075a7 */ /* 0x000ee40008001115 */
[----:B---3--:R-:W-:Y:S05]  /*5930*/  @!P0 BRA `(.L_x_103) ;  /* 0x0000005400ac8947 */ /* 0x008fea0003800000 */
.L_x_219:
[----:B------:R-:W4:Y:S02]  /*5940*/  SYNCS.PHASECHK.TRANS64.TRYWAIT P0, [UR21+0x168], R3 ;  /* 0x00016803ff0075a7 */ /* 0x000f240008001115 */
[----:B----4-:R-:W-:Y:S05]  /*5950*/  @!P0 BRA `(.L_x_104) ;  /* 0x0000005400bc8947 */ /* 0x010fea0003800000 */
.L_x_221:
[----:B------:R-:W4:Y:S02]  /*5960*/  SYNCS.PHASECHK.TRANS64.TRYWAIT P0, [UR21+0x170], R3 ;  /* 0x00017003ff0075a7 */ /* 0x000f240008001115 */
[----:B----4-:R-:W-:Y:S05]  /*5970*/  @!P0 BRA `(.L_x_105) ;  /* 0x0000005400cc8947 */ /* 0x010fea0003800000 */
.L_x_223:
[----:B---3--:R-:W-:-:S07]  /*5980*/  MOV R0, UR21 ;  /* 0x0000001500007c02 */ /* 0x008fce0008000f00 */
.L_x_106:
[----:B---3--:R-:W-:-:S04]  /*5990*/  SHF.L.U32 R3, R15, 0x1f, RZ ;  /* 0x0000001f0f037819 */ /* 0x008fc800000006ff */
[----:B------:R3:W4:Y:S03]  /*59a0*/  SYNCS.PHASECHK.TRANS64.TRYWAIT P0, [R0+URZ+0x178], R3 ;  /* 0x00017803000075a7 */ /* 0x00072600080011ff */
[----:B----4-:R-:W-:Y:S05]  /*59b0*/  @!P0 NANOSLEEP.SYNCS 0x989680 ;  /* 0x009896800000895d */ /* 0x010fea0003900000 */
[----:B------:R-:W4:Y:S02]  /*59c0*/  @!P0 SYNCS.PHASECHK.TRANS64 P0, [R0+URZ+0x178], R3 ;  /* 0x00017803000085a7 */ /* 0x000f2400080010ff */
[----:B-12-4-:R-:W-:Y:S05]  /*59d0*/  @P0 EXIT ;  /* 0x000000000000094d */ /* 0x016fea0003800000 */
[----:B------:R-:W-:Y:S05]  /*59e0*/  BRA `(.L_x_106) ;  /* 0xfffffffc00e87947 */ /* 0x000fea000383ffff */
.L_x_91:
[----:B------:R-:W-:-:S06]  /*59f0*/  UISETP.GE.AND UP0, UPT, UR17, 0x4, UPT ;  /* 0x000000041100788c */ /* 0x000fcc000bf06270 */
[----:B------:R-:W-:-:S13]  /*5a00*/  PLOP3.LUT P0, PT, PT, PT, UP0, 0x80, 0x8 ;  /* 0x000000000008781c */ /* 0x000fda0003f0f008 */
[----:B------:R-:W-:Y:S05]  /*5a10*/  @!P0 EXIT ;  /* 0x000000000000894d */ /* 0x000fea0003800000 */
[----:B------:R-:W1:Y:S08]  /*5a20*/  S2UR UR4, SR_CgaCtaId ;  /* 0x00000000000479c3 */ /* 0x000e700000008800 */
[----:B------:R-:W-:Y:S01]  /*5a30*/  BAR.SYNC.DEFER_BLOCKING 0x6, 0xa0 ;  /* 0x0182800000007b1d */ /* 0x000fe20000010000 */
[C---:B------:R-:W-:Y:S01]  /*5a40*/  IMAD.SHL.U32 R7, R95.reuse, 0x40, RZ ;  /* 0x000000405f077824 */ /* 0x040fe200078e00ff */
[C---:B------:R-:W-:Y:S01]  /*5a50*/  LOP3.LUT R97, R95.reuse, 0x60, RZ, 0xc0, !PT ;  /* 0x000000605f617812 */ /* 0x040fe200078ec0ff */
[----:B------:R-:W-:-:S02]  /*5a60*/  IMAD.SHL.U32 R4, R95, 0x20, RZ ;  /* 0x000000205f047824 */ /* 0x000fc400078e00ff */
[----:B------:R-:W-:Y:S02]  /*5a70*/  HFMA2 R36, -RZ, RZ, 0, 0 ;  /* 0x00000000ff247431 */ /* 0x000fe400000001ff */
[----:B------:R-:W-:Y:S01]  /*5a80*/  IMAD.SHL.U32 R6, R95, 0x2, RZ ;  /* 0x000000025f067824 */ /* 0x000fe200078e00ff */
[----:B------:R-:W-:Y:S01]  /*5a90*/  UMOV UR44, 0x400 ;  /* 0x00000400002c7882 */ /* 0x000fe20000000000 */
[----:B------:R-:W2:Y:S01]  /*5aa0*/  LDC.64 R82, c[0x0][0x8b0] ;  /* 0x00022c00ff527b82 */ /* 0x000ea20000000a00 */
[----:B------:R-:W-:Y:S01]  /*5ab0*/  LOP3.LUT R5, R7, 0x180, RZ, 0xc0, !PT ;  /* 0x0000018007057812 */ /* 0x000fe200078ec0ff */
[----:B------:R-:W-:Y:S01]  /*5ac0*/  IMAD.U32 R37, R95, 0x10000, RZ ;  /* 0x000100005f257824 */ /* 0x000fe200078e00ff */
[----:B------:R-:W-:Y:S01]  /*5ad0*/  LOP3.LUT R4, R4, 0xc00, RZ, 0xc0, !PT ;  /* 0x00000c0004047812 */ /* 0x000fe200078ec0ff */
[----:B------:R-:W-:Y:S01]  /*5ae0*/  IMAD.MOV.U32 R94, RZ, RZ, RZ ;  /* 0x000000ffff5e7224 */ /* 0x000fe200078e00ff */
[----:B------:R-:W-:Y:S01]  /*5af0*/  LOP3.LUT R6, R5, 0x20, R6, 0xf8, !PT ;  /* 0x0000002005067812 */ /* 0x000fe200078ef806 */
[----:B------:R-:W-:Y:S01]  /*5b00*/  IMAD.SHL.U32 R5, R95, 0x8, RZ ;  /* 0x000000085f057824 */ /* 0x000fe200078e00ff */
[----:B------:R-:W-:Y:S01]  /*5b10*/  LOP3.LUT R4, R4, 0x40, R7, 0xf8, !PT ;  /* 0x0000004004047812 */ /* 0x000fe200078ef807 */
[----:B------:R-:W3:Y:S01]  /*5b20*/  LDC.64 R80, c[0x0][0x8a8] ;  /* 0x00022a00ff507b82 */ /* 0x000ee20000000a00 */
[----:B------:R-:W-:Y:S01]  /*5b30*/  LOP3.LUT R37, R37, 0x600000, RZ, 0xc0, !PT ;  /* 0x0060000025257812 */ /* 0x000fe200078ec0ff */
[----:B------:R-:W-:Y:S01]  /*5b40*/  IMAD.MOV.U32 R89, RZ, RZ, RZ ;  /* 0x000000ffff597224 */ /* 0x000fe200078e00ff */
[----:B------:R-:W-:-:S02]  /*5b50*/  LOP3.LUT R95, R95, 0x2, RZ, 0xc0, !PT ;  /* 0x000000025f5f7812 */ /* 0x000fc400078ec0ff */
[----:B------:R-:W-:Y:S02]  /*5b60*/  CS2R R92, SRZ ;  /* 0x00000000005c7805 */ /* 0x000fe4000001ff00 */
[----:B------:R-:W-:Y:S01]  /*5b70*/  LOP3.LUT R5, R6, 0x30, R5, 0x78, !PT ;  /* 0x0000003006057812 */ /* 0x000fe200078e7805 */
[----:B------:R-:W4:Y:S01]  /*5b80*/  LDCU UR57, c[0x0][0x370] ;  /* 0x00006e00ff3977ac */ /* 0x000f220008000800 */
[----:B------:R-:W-:Y:S01]  /*5b90*/  LOP3.LUT R4, R4, 0x200, R7, 0xf8, !PT ;  /* 0x0000020004047812 */ /* 0x000fe200078ef807 */
[----:B------:R-:W-:Y:S01]  /*5ba0*/  IMAD.MOV R90, RZ, RZ, -R95 ;  /* 0x000000ffff5a7224 */ /* 0x000fe200078e0a5f */
[----:B------:R-:W-:Y:S01]  /*5bb0*/  MOV R91, RZ ;  /* 0x000000ff005b7202 */ /* 0x000fe20000000f00 */
[----:B-1----:R-:W-:Y:S01]  /*5bc0*/  ULEA UR44, UR4, UR44, 0x18 ;  /* 0x0000002c042c7291 */ /* 0x002fe2000f8ec0ff */
[----:B------:R-:W-:Y:S01]  /*5bd0*/  LOP3.LUT R84, R4, R5, RZ, 0xfc, !PT ;  /* 0x0000000504547212 */ /* 0x000fe200078efcff */
[----:B------:R-:W1:Y:S02]  /*5be0*/  LDCU.64 UR62, c[0x0][0x348] ;  /* 0x00006900ff3e77ac */ /* 0x000e640008000a00 */
[----:B------:R-:W-:-:S02]  /*5bf0*/  UIADD3 UR4, UPT, UPT, UR44, 0x4400, URZ ;  /* 0x000044002c047890 */ /* 0x000fc4000fffe0ff */
[----:B------:R-:W-:-:S03]  /*5c00*/  UIADD3 UR5, UPT, UPT, UR44, 0x400, URZ ;  /* 0x000004002c057890 */ /* 0x000fc6000fffe0ff */
[----:B------:R-:W4:Y:S01]  /*5c10*/  LDS R0, [UR44+0x240] ;  /* 0x0002402cff007984 */ /* 0x000f220008000800 */
[----:B------:R-:W1:Y:S01]  /*5c20*/  LDCU UR43, c[0x0][0xb0c] ;  /* 0x00016180ff2b77ac */ /* 0x000e620008000800 */
[----:B------:R-:W-:Y:S02]  /*5c30*/  IMAD.U32 R96, RZ, RZ, UR4 ;  /* 0x00000004ff607e24 */ /* 0x000fe4000f8e00ff */
[----:B------:R-:W-:Y:S01]  /*5c40*/  IMAD.U32 R98, RZ, RZ, UR5 ;  /* 0x00000005ff627e24 */ /* 0x000fe2000f8e00ff */
[----:B------:R-:W1:Y:S01]  /*5c50*/  LDCU UR39, c[0x0][0xb30] ;  /* 0x00016600ff2777ac */ /* 0x000e620008000800 */
[----:B------:R-:W1:Y:S01]  /*5c60*/  LDCU.64 UR46, c[0x0][0x888] ;  /* 0x00011100ff2e77ac */ /* 0x000e620008000a00 */
[----:B------:R-:W1:Y:S01]  /*5c70*/  LDCU.64 UR40, c[0x0][0xb28] ;  /* 0x00016500ff2877ac */ /* 0x000e620008000a00 */
[----:B------:R-:W1:Y:S01]  /*5c80*/  LDCU.64 UR60, c[0x0][0x890] ;  /* 0x00011200ff3c77ac */ /* 0x000e620008000a00 */
[----:B------:R-:W1:Y:S01]  /*5c90*/  LDCU.128 UR52, c[0x0][0xb10] ;  /* 0x00016200ff3477ac */ /* 0x000e620008000c00 */
[----:B------:R-:W1:Y:S02]  /*5ca0*/  LDCU UR56, c[0x0][0x374] ;  /* 0x00006e80ff3877ac */ /* 0x000e640008000800 */
[----:B-1234-:R-:W-:-:S07]  /*5cb0*/  IMAD.IADD R37, R0, 0x1, R37 ;  /* 0x0000000100257824 */ /* 0x01efce00078e0225 */
.L_x_148:
[C---:B------:R-:W-:Y:S02]  /*5cc0*/  LEA R3, R89.reuse, UR44, 0x3 ;  /* 0x0000002c59037c11 */ /* 0x040fe4000f8e18ff */
[----:B------:R-:W-:Y:S02]  /*5cd0*/  SHF.L.U32 R0, R92, 0x1f, RZ ;  /* 0x0000001f5c007819 */ /* 0x000fe400000006ff */
[----:B------:R-:W-:Y:S02]  /*5ce0*/  LEA R5, R89, UR44, 0x4 ;  /* 0x0000002c59057c11 */ /* 0x000fe4000f8e20ff */
[----:B-1----:R-:W1:Y:S02]  /*5cf0*/  SYNCS.PHASECHK.TRANS64.TRYWAIT P0, [R3+URZ+0x190], R0 ;  /* 0x00019000030075a7 */ /* 0x002e6400080011ff */
[----:B-1----:R-:W-:Y:S05]  /*5d00*/  @!P0 BRA `(.L_x_107) ;  /* 0x0000005400008947 */ /* 0x002fea0003800000 */
.L_x_224:
        /* <DEDUP_REMOVED lines=11> */
[----:B------:R-:W-:Y:S01]  /*5dc0*/  PLOP3.LUT P0, PT, PT, PT, UP1, 0x80, 0x8 ;  /* 0x000000000008781c */ /* 0x000fe20003f0f018 */
[----:B------:R-:W-:Y:S11]  /*5dd0*/  UP2UR UR45, UPR, URZ, 0x2 ;  /* 0x00000002ff2d7883 */ /* 0x000ff60008000000 */
[----:B------:R-:W-:Y:S01]  /*5de0*/  @!UPT UIADD3 URZ, UPT, UPT, URZ, URZ, URZ ;  /* 0x000000fffffff290 */ /* 0x000fe2000fffe0ff */
[----:B-1----:R-:W-:Y:S02]  /*5df0*/  @P0 SHF.R.U32.HI R0, RZ, 0x10, R5 ;  /* 0x00000010ff000819 */ /* 0x002fe40000011605 */
        /* <DEDUP_REMOVED lines=12> */
[----:B------:R-:W2:Y:S01]  /*5ec0*/  LDCU UR12, c[0x0][0xb20] ;  /* 0x00016400ff0c77ac */ /* 0x000ea20008000800 */
[----:B------:R-:W-:Y:S02]  /*5ed0*/  UIMAD.WIDE.U32 UR4, UR56, UR55, URZ ;  /* 0x00000037380472a5 */ /* 0x000fe4000f8e00ff */
[----:B------:R-:W-:Y:S02]  /*5ee0*/  UIMAD.WIDE.U32 UR6, UR57, UR52, URZ ;  /* 0x00000034390672a5 */ /* 0x000fe4000f8e00ff */
[----:B------:R-:W-:Y:S02]  /*5ef0*/  UISETP.NE.AND UP0, UPT, UR54, 0x1, UPT ;  /* 0x000000013600788c */ /* 0x000fe4000bf05270 */
[----:B------:R-:W-:Y:S02]  /*5f00*/  UIMAD.WIDE.U32 UR8, UR37, UR55, URZ ;  /* 0x00000037250872a5 */ /* 0x000fe4000f8e00ff */
[----:B------:R-:W-:Y:S02]  /*5f10*/  UIMAD.WIDE.U32 UR10, UR38, UR52, URZ ;  /* 0x00000034260a72a5 */ /* 0x000fe4000f8e00ff */
[----:B------:R-:W-:Y:S02]  /*5f20*/  UISETP.NE.AND UP1, UPT, UR43, 0x1, UPT ;  /* 0x000000012b00788c */ /* 0x000fe4000bf25270 */
[----:B------:R-:W-:Y:S01]  /*5f30*/  UISETP.NE.AND UP2, UPT, UR42, 0x1, UPT ;  /* 0x000000012a00788c */ /* 0x000fe2000bf45270 */
[----:B------:R-:W-:Y:S02]  /*5f40*/  UMOV UR4, UR5 ;  /* 0x0000000500047c82 */ /* 0x000fe40008000000 */
[----:B--2---:R-:W-:Y:S03]  /*5f50*/  USHF.R.U32.HI UR5, URZ, UR12, UR4 ;  /* 0x0000000cff057299 */ /* 0x004fe60008011604 */
[----:B------:R-:W-:Y:S02]  /*5f60*/  UMOV UR4, UR7 ;  /* 0x0000000700047c82 */ /* 0x000fe40008000000 */
[----:B------:R-:W-:Y:S02]  /*5f70*/  USHF.R.U32.HI UR7, URZ, UR53, UR4 ;  /* 0x00000035ff077299 */ /* 0x000fe40008011604 */
[----:B------:R-:W-:Y:S02]  /*5f80*/  USEL UR4, UR56, UR5, !UP0 ;  /* 0x0000000538047287 */ /* 0x000fe4000c000000 */
[----:B------:R-:W-:Y:S01]  /*5f90*/  USEL UR7, UR57, UR7, !UP1 ;  /* 0x0000000739077287 */ /* 0x000fe2000c800000 */
[----:B------:R-:W-:Y:S01]  /*5fa0*/  UMOV UR5, UR9 ;  /* 0x0000000900057c82 */ /* 0x000fe20008000000 */
[----:B------:R-:W-:Y:S02]  /*5fb0*/  UIMAD.WIDE.U32 UR8, UR4, UR40, URZ ;  /* 0x00000028040872a5 */ /* 0x000fe4000f8e00ff */
[----:B------:R-:W-:Y:S03]  /*5fc0*/  USHF.R.U32.HI UR6, URZ, UR12, UR5 ;  /* 0x0000000cff067299 */ /* 0x000fe60008011605 */
[----:B------:R-:W-:Y:S01]  /*5fd0*/  UMOV UR5, UR11 ;  /* 0x0000000b00057c82 */ /* 0x000fe20008000000 */
[----:B------:R-:W-:Y:S02]  /*5fe0*/  UIMAD.WIDE.U32 UR10, UR7, UR40, URZ ;  /* 0x00000028070a72a5 */ /* 0x000fe4000f8e00ff */
[----:B------:R-:W-:Y:S02]  /*5ff0*/  USHF.R.U32.HI UR12, URZ, UR53, UR5 ;  /* 0x00000035ff0c7299 */ /* 0x000fe40008011605 */
[----:B------:R-:W-:Y:S01]  /*6000*/  USEL UR6, UR37, UR6, !UP0 ;  /* 0x0000000625067287 */ /* 0x000fe2000c000000 */
[----:B------:R-:W-:Y:S02]  /*6010*/  UMOV UR5, UR9 ;  /* 0x0000000900057c82 */ /* 0x000fe40008000000 */
[----:B------:R-:W-:Y:S01]  /*6020*/  UMOV UR10, UR11 ;  /* 0x0000000b000a7c82 */ /* 0x000fe20008000000 */
[----:B------:R-:W-:Y:S02]  /*6030*/  @UP2 USHF.R.U32.HI UR4, URZ, UR41, UR5 ;  /* 0x00000029ff042299 */ /* 0x000fe40008011605 */
[----:B------:R-:W-:Y:S02]  /*6040*/  @UP2 USHF.R.U32.HI UR7, URZ, UR41, UR10 ;  /* 0x00000029ff072299 */ /* 0x000fe4000801160a */
[----:B------:R-:W-:Y:S02]  /*6050*/  UIMAD UR4, UR42, UR4, URZ ;  /* 0x000000042a0472a4 */ /* 0x000fe4000f8e02ff */
        /* <DEDUP_REMOVED lines=8> */
[----:B------:R-:W-:Y:S02]  /*60e0*/  USEL UR11, UR6, UR4, !UP2 ;  /* 0x00000004060b7287 */ /* 0x000fe4000d000000 */
[----:B------:R-:W-:Y:S02]  /*60f0*/  UIADD3 UR8, UPT, UPT, -UR5, URZ, URZ ;  /* 0x000000ff05087290 */ /* 0x000fe4000fffe1ff */
[----:B------:R-:W-:Y:S01]  /*6100*/  UIADD3 UR10, UPT, UPT, -UR11, URZ, URZ ;  /* 0x000000ff0b0a7290 */ /* 0x000fe2000fffe1ff */
[----:B------:R-:W-:Y:S01]  /*6110*/  @!UP0 UMOV UR4, UR9 ;  /* 0x0000000900048c82 */ /* 0x000fe20008000000 */
[----:B------:R-:W-:Y:S02]  /*6120*/  UIADD3 UR9, UPT, UPT, -UR6, URZ, URZ ;  /* 0x000000ff06097290 */ /* 0x000fe4000fffe1ff */
[----:B------:R-:W-:Y:S02]  /*6130*/  @!UP0 USHF.R.U32.HI UR4, URZ, UR41, UR4 ;  /* 0x00000029ff048299 */ /* 0x000fe40008011604 */
[----:B------:R-:W-:Y:S02]  /*6140*/  UIMAD UR10, UR42, UR10, UR6 ;  /* 0x0000000a2a0a72a4 */ /* 0x000fe4000f8e0206 */
[----:B------:R-:W-:Y:S04]  /*6150*/  @!UP0 USEL UR4, UR5, UR4, !UP2 ;  /* 0x0000000405048287 */ /* 0x000fe8000d000000 */
[----:B------:R-:W-:Y:S02]  /*6160*/  @!UP0 UIMAD UR10, UR7, UR10, UR4 ;  /* 0x0000000a070a82a4 */ /* 0x000fe4000f8e0204 */
[----:B------:R-:W-:Y:S02]  /*6170*/  @!UP0 UIADD3 UR11, UPT, UPT, UR11, -UR4, URZ ;  /* 0x800000040b0b8290 */ /* 0x000fe4000fffe0ff */
[----:B------:R-:W-:Y:S02]  /*6180*/  UIMAD UR7, UR43, UR8, UR38 ;  /* 0x000000082b0772a4 */ /* 0x000fe4000f8e0226 */
[----:B------:R-:W-:Y:S02]  /*6190*/  @!UP0 UIMAD UR6, UR11, UR42, UR5 ;  /* 0x0000002a0b0682a4 */ /* 0x000fe4000f8e0205 */
[----:B------:R-:W-:Y:S01]  /*61a0*/  UIMAD UR4, UR54, UR9, UR37 ;  /* 0x00000009360472a4 */ /* 0x000fe2000f8e0225 */
[----:B------:R-:W-:Y:S02]  /*61b0*/  @!UP0 UMOV UR5, UR10 ;  /* 0x0000000a00058c82 */ /* 0x000fe40008000000 */
[----:B------:R-:W-:Y:S02]  /*61c0*/  UIMAD UR38, UR5, UR43, UR7 ;  /* 0x0000002b052672a4 */ /* 0x000fe4000f8e0207 */
[----:B------:R-:W-:Y:S11]  /*61d0*/  UIMAD UR37, UR6, UR54, UR4 ;  /* 0x00000036062572a4 */ /* 0x000ff6000f8e0204 */
[----:B------:R-:W-:Y:S01]  /*61e0*/  @!UPT UIADD3 URZ, UPT, UPT, URZ, URZ, URZ ;  /* 0x000000fffffff290 */ /* 0x000fe2000fffe0ff */
.L_x_108:
[----:B------:R-:W-:Y:S01]  /*61f0*/  UISETP.NE.AND UP0, UPT, UR39, 0x1, UPT ;  /* 0x000000012700788c */ /* 0x000fe2000bf05270 */
[----:B------:R-:W-:Y:S01]  /*6200*/  IADD3 R89, PT, PT, R89, 0x1, RZ ;  /* 0x0000000159597810 */ /* 0x000fe20007ffe0ff */
[----:B------:R-:W-:Y:S02]  /*6210*/  UIADD3 UR11, UPT, UPT, UR44, 0x400, URZ ;  /* 0x000004002c0b7890 */ /* 0x000fe4000fffe0ff */
[----:B------:R-:W-:Y:S02]  /*6220*/  USHF.L.U32 UR50, UR16, 0x6, URZ ;  /* 0x0000000610327899 */ /* 0x000fe400080006ff */
[----:B------:R-:W-:Y:S05]  /*6230*/  USHF.L.U32 UR49, UR20, 0x8, URZ ;  /* 0x0000000814317899 */ /* 0x000fea00080006ff */
[----:B------:R-:W2:Y:S01]  /*6240*/  @!UP0 LDCU.128 UR12, c[0x0][0xb10] ;  /* 0x00016200ff0c87ac */ /* 0x000ea20008000c00 */
[----:B------:R-:W3:Y:S01]  /*6250*/  @!UP0 LDCU UR5, c[0x0][0xb0c] ;  /* 0x00016180ff0587ac */ /* 0x000ee20008000800 */
[----:B------:R-:W4:Y:S01]  /*6260*/  @!UP0 LDCU UR10, c[0x0][0xb20] ;  /* 0x00016400ff0a87ac */ /* 0x000f220008000800 */
[----:B--2---:R-:W-:Y:S02]  /*6270*/  UIMAD.WIDE.U32 UR8, UR38, UR12, URZ ;  /* 0x0000000c260872a5 */ /* 0x004fe4000f8e00ff */
[----:B------:R-:W-:Y:S02]  /*6280*/  UIMAD.WIDE.U32 UR6, UR37, UR15, URZ ;  /* 0x0000000f250672a5 */ /* 0x000fe4000f8e00ff */
[----:B------:R-:W-:Y:S03]  /*6290*/  @!UP0 UISETP.NE.AND UP1, UPT, UR14, 0x1, UPT ;  /* 0x000000010e00888c */ /* 0x000fe6000bf25270 */
[----:B------:R-:W-:Y:S01]  /*62a0*/  @!UP0 UMOV UR4, UR9 ;  /* 0x0000000900048c82 */ /* 0x000fe20008000000 */
[----:B---3--:R-:W-:Y:S02]  /*62b0*/  @!UP0 UISETP.NE.AND UP2, UPT, UR5, 0x1, UPT ;  /* 0x000000010500888c */ /* 0x008fe4000bf45270 */
[----:B------:R-:W-:Y:S01]  /*62c0*/  @!UP0 USHF.R.U32.HI UR4, URZ, UR13, UR4 ;  /* 0x0000000dff048299 */ /* 0x000fe20008011604 */
[----:B------:R-:W-:Y:S02]  /*62d0*/  @!UP0 UMOV UR6, UR7 ;  /* 0x0000000700068c82 */ /* 0x000fe40008000000 */
[----:B----4-:R-:W-:Y:S02]  /*62e0*/  @!UP0 USHF.R.U32.HI UR6, URZ, UR10, UR6 ;  /* 0x0000000aff068299 */ /* 0x010fe40008011606 */
[----:B------:R-:W-:Y:S02]  /*62f0*/  @!UP0 USEL UR7, UR38, UR4, !UP2 ;  /* 0x0000000426078287 */ /* 0x000fe4000d000000 */
[----:B------:R-:W-:Y:S04]  /*6300*/  @!UP0 USEL UR6, UR37, UR6, !UP1 ;  /* 0x0000000625068287 */ /* 0x000fe8000c800000 */
[----:B------:R-:W-:Y:S02]  /*6310*/  @!UP0 UIADD3 UR4, UPT, UPT, -UR7, UR6, URZ ;  /* 0x0000000607048290 */ /* 0x000fe4000fffe1ff */
[----:B------:R-:W-:Y:S02]  /*6320*/  @!UP0 UIADD3 UR6, UPT, UPT, UR7, -UR6, URZ ;  /* 0x8000000607068290 */ /* 0x000fe4000fffe0ff */
[----:B------:R-:W-:Y:S02]  /*6330*/  @!UP0 UIMAD UR38, UR4, UR5, UR38 ;  /* 0x00000005042682a4 */ /* 0x000fe4000f8e0226 */
[----:B------:R-:W-:Y:S02]  /*6340*/  @!UP0 UIMAD UR37, UR6, UR14, UR37 ;  /* 0x0000000e062582a4 */ /* 0x000fe4000f8e0225 */
[----:B------:R-:W-:Y:S09]  /*6350*/  ULOP3.LUT UP0, URZ, UR11, 0x1b0, URZ, 0xc0, !UPT ;  /* 0x000001b00bff7892 */ /* 0x000ff2000f80c0ff */
[----:B------:R-:W-:Y:S05]  /*6360*/  BRA.U !UP0, `(.L_x_109) ;  /* 0x0000000108407547 */ /* 0x000fea000b800000 */
[----:B------:R-:W2:Y:S01]  /*6370*/  LDCU.64 UR8, c[0x4][0x88] ;  /* 0x01001100ff0877ac */ /* 0x000ea20008000a00 */
[----:B------:R-:W-:Y:S01]  /*6380*/  MOV R3, 0x0 ;  /* 0x0000000000037802 */ /* 0x000fe20000000f00 */
[----:B------:R-:W-:Y:S02]  /*6390*/  HFMA2 R12, -RZ, RZ, 0, 5.9604644775390625e-08 ;  /* 0x00000001ff0c7431 */ /* 0x000fe400000001ff */
[----:B------:R-:W-:Y:S02]  /*63a0*/  IMAD.MOV.U32 R8, RZ, RZ, 0x70 ;  /* 0x00000070ff087424 */ /* 0x000fe400078e00ff */
[----:B------:R-:W-:Y:S01]  /*63b0*/  IMAD.MOV.U32 R13, RZ, RZ, RZ ;  /* 0x000000ffff0d7224 */ /* 0x000fe200078e00ff */
[----:B------:R-:W3:Y:S01]  /*63c0*/  LDCU.64 UR6, c[0x4][0x90] ;  /* 0x01001200ff0677ac */ /* 0x000ee20008000a00 */
[----:B------:R-:W4:Y:S01]  /*63d0*/  LDC.64 R2, c[0x4][R3] ;  /* 0x0100000003027b82 */ /* 0x000f220000000a00 */
[----:B------:R-:W1:Y:S01]  /*63e0*/  LDCU.64 UR4, c[0x4][0x8] ;  /* 0x01000100ff0477ac */ /* 0x000e620008000a00 */
[----:B--2---:R-:W-:Y:S01]  /*63f0*/  MOV R5, UR9 ;  /* 0x0000000900057c02 */ /* 0x004fe20008000f00 */
[----:B------:R-:W-:Y:S01]  /*6400*/  IMAD.U32 R4, RZ, RZ, UR8 ;  /* 0x00000008ff047e24 */ /* 0x000fe2000f8e00ff */
[----:B---3--:R-:W-:Y:S01]  /*6410*/  MOV R7, UR7 ;  /* 0x0000000700077c02 */ /* 0x008fe20008000f00 */
[----:B------:R-:W-:Y:S01]  /*6420*/  IMAD.U32 R6, RZ, RZ, UR6 ;  /* 0x00000006ff067e24 */ /* 0x000fe2000f8e00ff */
[----:B-1----:R-:W-:Y:S01]  /*6430*/  MOV R11, UR5 ;  /* 0x00000005000b7c02 */ /* 0x002fe20008000f00 */
[----:B------:R-:W-:Y:S02]  /*6440*/  IMAD.U32 R10, RZ, RZ, UR4 ;  /* 0x00000004ff0a7e24 */ /* 0x000fe4000f8e00ff */
[----:B------:R-:W-:Y:S07]  /*6450*/  LEPC R20, `(.L_x_109) ;  /* 0x000000001014794e */ /* 0x000fee0000000000 */
[----:B----45:R-:W-:Y:S05]  /*6460*/  CALL.ABS.NOINC R2 ;  /* 0x0000000002007343 */ /* 0x030fea0003c00000 */
.L_x_109:
[----:B------:R-:W-:Y:S01]  /*6470*/  LOP3.LUT P0, RZ, R96, 0x1b0, RZ, 0xc0, !PT ;  /* 0x000001b060ff7812 */ /* 0x000fe2000780c0ff */
[----:B------:R-:W-:Y:S11]  /*6480*/  BSSY.RECONVERGENT B6, `(.L_x_110) ;  /* 0x0000013000067945 */ /* 0x000ff60003800200 */
[----:B------:R-:W-:Y:S01]  /*6490*/  @!UPT UIADD3 URZ, UPT, UPT, URZ, URZ, URZ ;  /* 0x000000fffffff290 */ /* 0x000fe2000fffe0ff */
[----:B------:R-:W-:Y:S05]  /*64a0*/  @!P0 BRA `(.L_x_111) ;  /* 0x0000000000408947 */ /* 0x000fea0003800000 */
        /* <DEDUP_REMOVED lines=16> */
.L_x_111:
[----:B------:R-:W-:Y:S05]  /*65b0*/  BSYNC.RECONVERGENT B6 ;  /* 0x0000000000067941 */ /* 0x000fea0003800200 */
.L_x_110:
[----:B------:R-:W-:Y:S01]  /*65c0*/  R2UR UR4, R88 ;  /* 0x00000000580472ca */ /* 0x000fe200000e0000 */
[----:B------:R-:W-:Y:S01]  /*65d0*/  UISETP.NE.U32.AND UP0, UPT, UR60, URZ, UPT ;  /* 0x000000ff3c00728c */ /* 0x000fe2000bf05070 */
[----:B------:R-:W-:Y:S02]  /*65e0*/  ISETP.NE.U32.AND P4, PT, R82, RZ, PT ;  /* 0x000000ff5200720c */ /* 0x000fe40003f85070 */
[----:B------:R-:W-:Y:S01]  /*65f0*/  ISETP.NE.U32.AND P2, PT, RZ, UR46, PT ;  /* 0x0000002eff007c0c */ /* 0x000fe2000bf45070 */
[----:B------:R-:W-:Y:S01]  /*6600*/  UISETP.NE.AND.EX UP1, UPT, UR61, URZ, UPT, UP0 ;  /* 0x000000ff3d00728c */ /* 0x000fe2000bf25300 */
[----:B------:R-:W-:Y:S01]  /*6610*/  ISETP.NE.AND.EX P4, PT, R83, RZ, PT, P4 ;  /* 0x000000ff5300720c */ /* 0x000fe20003f85340 */
[----:B------:R-:W-:Y:S01]  /*6620*/  UPLOP3.LUT UP0, UPT, UPT, UPT, UPT, 0x40, 0x4 ;  /* 0x000000000004789c */ /* 0x000fe20003f0e870 */
[----:B------:R-:W-:Y:S05]  /*6630*/  ISETP.NE.AND.EX P2, PT, RZ, UR47, PT, P2 ;  /* 0x0000002fff007c0c */ /* 0x000fea000bf45320 */
[----:B------:R-:W-:Y:S06]  /*6640*/  UISETP.NE.AND UP2, UPT, UR4, URZ, UPT ;  /* 0x000000ff0400728c */ /* 0x000fec000bf45270 */
[----:B------:R-:W-:Y:S05]  /*6650*/  PLOP3.LUT P1, PT, PT, PT, UP2, 0x80, 0x8 ;  /* 0x000000000008781c */ /* 0x000fea0003f2f028 */
[----:B------:R-:W-:Y:S06]  /*6660*/  @UP2 UPLOP3.LUT UP0, UPT, UPT, UPT, UP1, 0x80, 0x8 ;  /* 0x000000000008289c */ /* 0x000fec0003f0f010 */
[----:B------:R-:W-:Y:S01]  /*6670*/  PLOP3.LUT P0, PT, PT, PT, UP0, 0x80, 0x8 ;  /* 0x000000000008781c */ /* 0x000fe20003f0f008 */
[----:B------:R-:W-:Y:S01]  /*6680*/  @!UPT UIADD3 URZ, UPT, UPT, URZ, URZ, URZ ;  /* 0x000000fffffff290 */ /* 0x000fe2000fffe0ff */
[----:B------:R-:W-:Y:S11]  /*6690*/  BRA.U !UP1, `(.L_x_112) ;  /* 0x00000001093c7547 */ /* 0x000ff6000b800000 */
[----:B------:R-:W-:Y:S01]  /*66a0*/  UISETP.NE.U32.AND UP0, UPT, UR46, URZ, UPT ;  /* 0x000000ff2e00728c */ /* 0x000fe2000bf05070 */
[----:B-1----:R-:W-:Y:S01]  /*66b0*/  HFMA2 R0, -RZ, RZ, 0, 5.9604644775390625e-08 ;  /* 0x00000001ff007431 */ /* 0x002fe200000001ff */
[----:B------:R-:W1:Y:S01]  /*66c0*/  LDCU.64 UR8, c[0x0][0x358] ;  /* 0x00006b00ff0877ac */ /* 0x000e620008000a00 */
[----:B------:R-:W-:Y:S01]  /*66d0*/  IMAD.MOV.U32 R85, RZ, RZ, 0x1 ;  /* 0x00000001ff557424 */ /* 0x000fe200078e00ff */
[----:B------:R-:W-:Y:S06]  /*66e0*/  UISETP.NE.AND.EX UP0, UPT, UR47, URZ, UPT, UP0 ;  /* 0x000000ff2f00728c */ /* 0x000fec000bf05300 */
[----:B------:R-:W-:Y:S05]  /*66f0*/  PLOP3.LUT P3, PT, PT, PT, UP0, 0x80, 0x8 ;  /* 0x000000000008781c */ /* 0x000fea0003f6f008 */
[----:B------:R-:W2:Y:S01]  /*6700*/  @UP0 LDCU.64 UR4, c[0x0][0x888] ;  /* 0x00011100ff0407ac */ /* 0x000ea20008000a00 */
[----:B------:R-:W-:Y:S07]  /*6710*/  @UP0 UIMAD UR6, UR36, UR60, URZ ;  /* 0x0000003c240602a4 */ /* 0x000fee000f8e02ff */
[----:B------:R-:W-:Y:S01]  /*6720*/  @!P3 PRMT R85, R0, 0x7610, R85 ;  /* 0x000076100055b816 */ /* 0x000fe20000000055 */
[----:B--2---:R-:W-:Y:S06]  /*6730*/  @UP0 UIMAD.WIDE UR4, UR6, 0x4, UR4 ;  /* 0x00000004060408a5 */ /* 0x004fec000f8e0204 */
[----:B------:R-:W-:Y:S01]  /*6740*/  IMAD.U32 R2, RZ, RZ, UR4 ;  /* 0x00000004ff027e24 */ /* 0x000fe2000f8e00ff */
[----:B------:R-:W-:Y:S04]  /*6750*/  MOV R3, UR5 ;  /* 0x0000000500037c02 */ /* 0x000fe80008000f00 */
[----:B------:R-:W2:Y:S01]  /*6760*/  @!UP0 LDCU UR4, c[0x0][0x880] ;  /* 0x00011000ff0487ac */ /* 0x000ea20008000800 */
[----:B-1---5:R3:W5:Y:S02]  /*6770*/  @P3 LDG.E R41, desc[UR8][R2.64] ;  /* 0x0000000802293981 */ /* 0x022764000c1e1900 */
[----:B--23--:R-:W-:Y:S02]  /*6780*/  @!P3 IMAD.U32 R41, RZ, RZ, UR4 ;  /* 0x00000004ff29be24 */ /* 0x00cfe4000f8e00ff */
.L_x_112:
[----:B------:R-:W-:Y:S05]  /*6790*/  @!P4 BRA `(.L_x_113) ;  /* 0x000000000024c947 */ /* 0x000fea0003800000 */
[----:B------:R-:W-:Y:S01]  /*67a0*/  ISETP.NE.U32.AND P3, PT, R80, RZ, PT ;  /* 0x000000ff5000720c */ /* 0x000fe20003f65070 */
[----:B------:R-:W2:Y:S03]  /*67b0*/  LDCU.64 UR4, c[0x0][0x358] ;  /* 0x00006b00ff0477ac */ /* 0x000ea60008000a00 */
[----:B------:R-:W-:Y:S11]  /*67c0*/  ISETP.NE.AND.EX P3, PT, R81, RZ, PT, P3 ;  /* 0x000000ff5100720c */ /* 0x000ff60003f65330 */
[----:B------:R-:W-:Y:S02]  /*67d0*/  @!UPT UIADD3 URZ, UPT, UPT, URZ, URZ, URZ ;  /* 0x000000fffffff290 */ /* 0x000fe4000fffe0ff */
[----:B------:R-:W3:Y:S01]  /*67e0*/  @P3 LDC.64 R2, c[0x0][0x8a8] ;  /* 0x00022a00ff023b82 */ /* 0x000ee20000000a00 */
[----:B-1----:R-:W-:Y:S04]  /*67f0*/  @P3 IMAD R0, R82, UR36, RZ ;  /* 0x0000002452003c24 */ /* 0x002fe8000f8e02ff */
[----:B---3--:R-:W-:Y:S05]  /*6800*/  @P3 IMAD.WIDE R2, R0, 0x4, R2 ;  /* 0x0000000400023825 */ /* 0x008fea00078e0202 */
[----:B--2--5:R2:W5:Y:S02]  /*6810*/  @P3 LDG.E R38, desc[UR4][R2.64] ;  /* 0x0000000402263981 */ /* 0x024564000c1e1900 */
[----:B--2---:R-:W3:Y:S02]  /*6820*/  @!P3 LDC R38, c[0x0][0x8a0] ;  /* 0x00022800ff26bb82 */ /* 0x004ee40000000800 */
.L_x_113:
[----:B-----5:R-:W-:Y:S01]  /*6830*/  FSETP.NEU.AND P4, PT, R41, RZ, PT ;  /* 0x000000ff2900720b */ /* 0x020fe20003f8d000 */
[----:B------:R-:W-:Y:S01]  /*6840*/  BSSY B1, `(.L_x_114) ;  /* 0x0000042000017945 */ /* 0x000fe20003800000 */
[----:B------:R-:W-:Y:S01]  /*6850*/  SEL R6, RZ, 0xffffffff, P2 ;  /* 0xffffffffff067807 */ /* 0x000fe20001000000 */
[----:B------:R-:W-:Y:S01]  /*6860*/  IMAD.MOV.U32 R100, RZ, RZ, 0x1 ;  /* 0x00000001ff647424 */ /* 0x000fe200078e00ff */
[----:B------:R-:W-:Y:S02]  /*6870*/  LOP3.LUT P3, RZ, R85, 0xff, RZ, 0xc0, !PT ;  /* 0x000000ff55ff7812 */ /* 0x000fe4000786c0ff */
[----:B------:R-:W-:Y:S02]  /*6880*/  CS2R R78, SRZ ;  /* 0x00000000004e7805 */ /* 0x000fe4000001ff00 */
[----:B------:R-:W-:Y:S02]  /*6890*/  @P1 SEL R3, RZ, 0xffffffff, P4 ;  /* 0xffffffffff031807 */ /* 0x000fe40002000000 */
[----:B------:R-:W-:Y:S02]  /*68a0*/  CS2R R76, SRZ ;  /* 0x00000000004c7805 */ /* 0x000fe4000001ff00 */
[----:B------:R-:W-:Y:S02]  /*68b0*/  LEA R2, R93, UR44, 0x3 ;  /* 0x0000002c5d027c11 */ /* 0x000fe4000f8e18ff */
[----:B------:R-:W-:Y:S02]  /*68c0*/  CS2R R74, SRZ ;  /* 0x00000000004a7805 */ /* 0x000fe4000001ff00 */
[----:B------:R-:W-:Y:S02]  /*68d0*/  @P0 SEL R3, R6, R3, !P3 ;  /* 0x0000000306030207 */ /* 0x000fe40005800000 */
[----:B------:R-:W-:Y:S02]  /*68e0*/  CS2R R72, SRZ ;  /* 0x0000000000487805 */ /* 0x000fe4000001ff00 */
[----:B------:R-:W-:Y:S02]  /*68f0*/  LEA R71, R36, UR44, 0x3 ;  /* 0x0000002c24477c11 */ /* 0x000fe4000f8e18ff */
[----:B------:R-:W-:Y:S02]  /*6900*/  @P1 LOP3.LUT R3, R3, 0x1, RZ, 0xc0, !PT ;  /* 0x0000000103031812 */ /* 0x000fe400078ec0ff */
[----:B------:R-:W-:Y:S02]  /*6910*/  SHF.L.U32 R4, R94, 0x1f, RZ ;  /* 0x0000001f5e047819 */ /* 0x000fe400000006ff */
[----:B------:R-:W-:Y:S02]  /*6920*/  ISETP.NE.U32.OR P6, PT, R3, 0x1, !P1 ;  /* 0x000000010300780c */ /* 0x000fe40004fc5470 */
[----:B------:R-:W-:Y:S02]  /*6930*/  PLOP3.LUT P2, PT, PT, PT, UP1, 0x80, 0x8 ;  /* 0x000000000008781c */ /* 0x000fe40003f4f018 */
[----:B------:R-:W-:Y:S02]  /*6940*/  LEA.HI R39, R36, R36, RZ, 0x1 ;  /* 0x0000002424277211 */ /* 0x000fe400078f08ff */
[----:B------:R-:W-:Y:S02]  /*6950*/  SEL R3, RZ, 0xffffffff, P4 ;  /* 0xffffffffff037807 */ /* 0x000fe40002000000 */
[----:B------:R-:W-:Y:S01]  /*6960*/  P2R R102, PR, RZ, 0x40 ;  /* 0x00000040ff667803 */ /* 0x000fe20000000000 */
[C---:B-1----:R-:W-:Y:S01]  /*6970*/  IMAD.SHL.U32 R0, R39.reuse, 0x80, RZ ;  /* 0x0000008027007824 */ /* 0x042fe200078e00ff */
[----:B------:R-:W-:Y:S03]  /*6980*/  LOP3.LUT R39, R39, 0xffe, RZ, 0xc0, !PT ;  /* 0x00000ffe27277812 */ /* 0x000fe600078ec0ff */
[----:B------:R-:W-:Y:S02]  /*6990*/  @P6 SHF.L.U32 R5, R91, 0x1f, RZ ;  /* 0x0000001f5b056819 */ /* 0x000fe400000006ff */
[----:B------:R-:W-:Y:S01]  /*69a0*/  @P2 SEL R3, R6, R3, !P3 ;  /* 0x0000000306032207 */ /* 0x000fe20005800000 */
[----:B------:R-:W-:Y:S01]  /*69b0*/  IMAD.IADD R39, R36, 0x1, -R39 ;  /* 0x0000000124277824 */ /* 0x000fe200078e0a27 */
[----:B------:R-:W1:Y:S01]  /*69c0*/  @P6 SYNCS.PHASECHK.TRANS64.TRYWAIT P1, [R2+URZ+0x140], R5 ;  /* 0x00014005020065a7 */ /* 0x000e6200080211ff */
[----:B------:R-:W-:Y:S02]  /*69d0*/  LOP3.LUT R0, R0, 0xffffff00, RZ, 0xc0, !PT ;  /* 0xffffff0000007812 */ /* 0x000fe400078ec0ff */
[----:B------:R-:W-:Y:S03]  /*69e0*/  LOP3.LUT R3, R3, 0x1, RZ, 0xc0, !PT ;  /* 0x0000000103037812 */ /* 0x000fe600078ec0ff */
[----:B------:R-:W-:Y:S01]  /*69f0*/  IMAD.IADD R0, R37, 0x1, R0 ;  /* 0x0000000125007824 */ /* 0x000fe200078e0200 */
[----:B------:R-:W-:Y:S03]  /*6a00*/  ISETP.NE.U32.AND P5, PT, R3, 0x1, PT ;  /* 0x000000010300780c */ /* 0x000fe60003fa5070 */
[----:B------:R-:W-:Y:S01]  /*6a10*/  IMAD R39, R39, 0x100000, R0 ;  /* 0x0010000027277824 */ /* 0x000fe200078e0200 */
[----:B------:R-:W-:Y:S01]  /*6a20*/  P2R R101, PR, RZ, 0x20 ;  /* 0x00000020ff657803 */ /* 0x000fe20000000000 */
[----:B------:R2:W4:Y:S01]  /*6a30*/  SYNCS.PHASECHK.TRANS64.TRYWAIT P0, [R71+URZ+0x1b0], R4 ;  /* 0x0001b004470075a7 */ /* 0x00052200080011ff */
[----:B-1----:R-:W-:Y:S01]  /*6a40*/  @P6 SEL R100, RZ, 0x1, !P1 ;  /* 0x00000001ff646807 */ /* 0x002fe20004800000 */
[----:B--2---:R-:W-:Y:S06]  /*6a50*/  @!P6 BRA `(.L_x_115) ;  /* 0x000000000080e947 */ /* 0x004fec0003800000 */
[----:B------:R-:W-:Y:S01]  /*6a60*/  @P5 IMAD R6, R93, 0x1000, R84 ;  /* 0x000010005d065824 */ /* 0x000fe200078e0254 */
[----:B------:R-:W1:Y:S01]  /*6a70*/  S2R R0, SR_CgaCtaId ;  /* 0x0000000000007919 */ /* 0x000e620000008800 */
[----:B------:R-:W-:Y:S01]  /*6a80*/  ISETP.NE.AND P1, PT, R100, RZ, PT ;  /* 0x000000ff6400720c */ /* 0x000fe20003f25270 */
[----:B------:R-:W-:Y:S01]  /*6a90*/  BSSY B0, `(.L_x_116) ;  /* 0x000000b000007945 */ /* 0x000fe20003800000 */
[----:B------:R-:W-:Y:S01]  /*6aa0*/  @P5 VIADD R5, R6, UR44 ;  /* 0x0000002c06055c36 */ /* 0x000fe20008000000 */
[----:B------:R-:W-:Y:S02]  /*6ab0*/  CS2R R74, SRZ ;  /* 0x00000000004a7805 */ /* 0x000fe4000001ff00 */
[----:B------:R-:W-:Y:S02]  /*6ac0*/  CS2R R72, SRZ ;  /* 0x0000000000487805 */ /* 0x000fe4000001ff00 */
[----:B------:R-:W-:Y:S01]  /*6ad0*/  CS2R R78, SRZ ;  /* 0x00000000004e7805 */ /* 0x000fe2000001ff00 */
[----:B------:R-:W-:Y:S01]  /*6ae0*/  @P5 IMAD R5, R95, -0x10, R5 ;  /* 0xfffffff05f055824 */ /* 0x000fe200078e0205 */
[----:B------:R-:W-:Y:S04]  /*6af0*/  CS2R R76, SRZ ;  /* 0x00000000004c7805 */ /* 0x000fe8000001ff00 */
[----:B------:R-:W-:Y:S05]  /*6b00*/  @P1 BRA `(.L_x_117) ;  /* 0x00000000000c1947 */ /* 0x000fea0003800000 */
[----:B------:R-:W-:Y:S04]  /*6b10*/  SHF.L.U32 R3, R91, 0x1f, RZ ;  /* 0x0000001f5b037819 */ /* 0x000fe800000006ff */
[----:B------:R-:W2:Y:S02]  /*6b20*/  SYNCS.PHASECHK.TRANS64.TRYWAIT P1, [R2+URZ+0x140], R3 ;  /* 0x00014003020075a7 */ /* 0x000ea400080211ff */
[----:B--2---:R-:W-:Y:S05]  /*6b30*/  @!P1 BRA `(.L_x_118) ;  /* 0x0000004400889947 */ /* 0x004fea0003800000 */
.L_x_117:
[----:B------:R-:W-:Y:S05]  /*6b40*/  BSYNC B0 ;  /* 0x0000000000007941 */ /* 0x000fea0003800000 */
.L_x_116:
[----:B------:R-:W-:Y:S01]  /*6b50*/  ISETP.NE.AND P1, PT, R101, RZ, PT ;  /* 0x000000ff6500720c */ /* 0x000fe20003f25270 */
[----:B--2---:R-:W-:Y:S02]  /*6b60*/  VIADD R3, R2, 0x160 ;  /* 0x0000016002037836 */ /* 0x004fe40000000000 */
[----:B------:R-:W-:Y:S03]  /*6b70*/  VIADD R93, R93, 0x1 ;  /* 0x000000015d5d7836 */ /* 0x000fe60000000000 */
[----:B-1----:R-:W-:Y:S07]  /*6b80*/  PRMT R0, R0, 0x654, R3 ;  /* 0x0000065400007816 */ /* 0x002fee0000000003 */
[----:B------:R1:W2:Y:S04]  /*6b90*/  @P1 LDS.128 R72, [R6+UR44+0x400] ;  /* 0x0004002c06481984 */ /* 0x0002a80008000c00 */
[----:B------:R1:W1:Y:S01]  /*6ba0*/  @P1 LDS.128 R76, [R5+0x410] ;  /* 0x00041000054c1984 */ /* 0x0002620000000c00 */
[C---:B------:R-:W-:Y:S01]  /*6bb0*/  ISETP.NE.AND P1, PT, R93.reuse, 0x4, PT ;  /* 0x000000045d00780c */ /* 0x040fe20003f25270 */
[----:B------:R-:W-:Y:S01]  /*6bc0*/  @!PT LDS RZ, [RZ] ;  /* 0x00000000fffff984 */ /* 0x000fe20000000800 */
[----:B------:R-:W-:Y:S01]  /*6bd0*/  @!PT LDS RZ, [RZ] ;  /* 0x00000000fffff984 */ /* 0x000fe20000000800 */
[----:B------:R-:W-:Y:S01]  /*6be0*/  @!PT LDS RZ, [RZ] ;  /* 0x00000000fffff984 */ /* 0x000fe20000000800 */
[----:B------:R-:W-:Y:S01]  /*6bf0*/  @!PT LDS RZ, [RZ] ;  /* 0x00000000fffff984 */ /* 0x000fe20000000800 */
[----:B------:R5:W-:Y:S06]  /*6c00*/  MEMBAR.ALL.CTA ;  /* 0x0000000000007992 */ /* 0x000bec0000008000 */
[----:B-----5:R-:W5:Y:S01]  /*6c10*/  FENCE.VIEW.ASYNC.S ;  /* 0x00000000000073c6 */ /* 0x020f620000000000 */
[----:B------:R-:W-:Y:S01]  /*6c20*/  SEL R93, R93, RZ, P1 ;  /* 0x000000ff5d5d7207 */ /* 0x000fe20000800000 */
[----:B-----5:R5:W-:Y:S02]  /*6c30*/  SYNCS.ARRIVE.TRANS64.RED.A1T0 RZ, [R0+URZ], RZ ;  /* 0x000000ff00ff79a7 */ /* 0x020be400081004ff */
[----:B-----5:R-:W-:Y:S04]  /*6c40*/  SEL R0, RZ, 0x1, P1 ;  /* 0x00000001ff007807 */ /* 0x020fe80000800000 */
[----:B--2---:R-:W-:Y:S02]  /*6c50*/  LOP3.LUT R91, R91, R0, RZ, 0x3c, !PT ;  /* 0x000000005b5b7212 */ /* 0x004fe400078e3cff */
.L_x_115:
[----:B------:R-:W-:Y:S05]  /*6c60*/  BSYNC B1 ;  /* 0x0000000000017941 */ /* 0x000fea0003800000 */
.L_x_114:
[----:B------:R-:W-:Y:S04]  /*6c70*/  SHF.R.U32.HI R3, RZ, 0x15, R39 ;  /* 0x00000015ff037819 */ /* 0x000fe80000011627 */
[----:B------:R-:W-:Y:S01]  /*6c80*/  LOP3.LUT P1, RZ, R3, 0x3, R86, 0x48, !PT ;  /* 0x0000000303ff7812 */ /* 0x000fe20007824856 */
[----:B------:R-:W-:Y:S01]  /*6c90*/  @!UPT UIADD3 URZ, UPT, UPT, URZ, URZ, URZ ;  /* 0x000000fffffff290 */ /* 0x000fe2000fffe0ff */
[----:B----4-:R-:W-:Y:S11]  /*6ca0*/  @P0 BRA `(.L_x_119) ;  /* 0x0000000000080947 */ /* 0x010ff60003800000 */
[----:B------:R-:W2:Y:S02]  /*6cb0*/  SYNCS.PHASECHK.TRANS64.TRYWAIT P0, [R71+URZ+0x1b0], R4 ;  /* 0x0001b004470075a7 */ /* 0x000ea400080011ff */
[----:B--2---:R-:W-:Y:S05]  /*6cc0*/  @!P0 BRA `(.L_x_120) ;  /* 0x0000004400388947 */ /* 0x004fea0003800000 */
.L_x_119:
[----:B------:R-:W-:Y:S05]  /*6cd0*/  @!P1 BRA `(.L_x_121) ;  /* 0x0000000000409947 */ /* 0x000fea0003800000 */
[----:B------:R-:W1:Y:S01]  /*6ce0*/  LDCU.64 UR8, c[0x4][0x78] ;  /* 0x01000f00ff0877ac */ /* 0x000e620008000a00 */
[----:B------:R-:W-:Y:S01]  /*6cf0*/  MOV R3, 0x0 ;  /* 0x0000000000037802 */ /* 0x000fe20000000f00 */
[----:B------:R-:W-:Y:S02]  /*6d00*/  HFMA2 R12, -RZ, RZ, 0, 5.9604644775390625e-08 ;  /* 0x00000001ff0c7431 */ /* 0x000fe400000001ff */
[----:B------:R-:W-:Y:S02]  /*6d10*/  IMAD.MOV.U32 R8, RZ, RZ, 0x192 ;  /* 0x00000192ff087424 */ /* 0x000fe400078e00ff */
[----:B------:R-:W-:Y:S01]  /*6d20*/  IMAD.MOV.U32 R13, RZ, RZ, RZ ;  /* 0x000000ffff0d7224 */ /* 0x000fe200078e00ff */
[----:B------:R-:W4:Y:S01]  /*6d30*/  LDCU.64 UR6, c[0x4][0x80] ;  /* 0x01001000ff0677ac */ /* 0x000f220008000a00 */
[----:B------:R-:W3:Y:S01]  /*6d40*/  LDC.64 R2, c[0x4][R3] ;  /* 0x0100000003027b82 */ /* 0x000ee20000000a00 */
[----:B------:R-:W5:Y:S01]  /*6d50*/  LDCU.64 UR4, c[0x4][0x18] ;  /* 0x01000300ff0477ac */ /* 0x000f620008000a00 */
[----:B-1----:R-:W-:Y:S01]  /*6d60*/  MOV R5, UR9 ;  /* 0x0000000900057c02 */ /* 0x002fe20008000f00 */
[----:B--2---:R-:W-:Y:S01]  /*6d70*/  IMAD.U32 R4, RZ, RZ, UR8 ;  /* 0x00000008ff047e24 */ /* 0x004fe2000f8e00ff */
[----:B----4-:R-:W-:Y:S01]  /*6d80*/  MOV R7, UR7 ;  /* 0x0000000700077c02 */ /* 0x010fe20008000f00 */
[----:B------:R-:W-:Y:S01]  /*6d90*/  IMAD.U32 R6, RZ, RZ, UR6 ;  /* 0x00000006ff067e24 */ /* 0x000fe2000f8e00ff */
[----:B-----5:R-:W-:Y:S01]  /*6da0*/  MOV R11, UR5 ;  /* 0x00000005000b7c02 */ /* 0x020fe20008000f00 */
[----:B------:R-:W-:Y:S02]  /*6db0*/  IMAD.U32 R10, RZ, RZ, UR4 ;  /* 0x00000004ff0a7e24 */ /* 0x000fe4000f8e00ff */
[----:B------:R-:W-:Y:S07]  /*6dc0*/  LEPC R20, `(.L_x_121) ;  /* 0x000000001014794e */ /* 0x000fee0000000000 */
[----:B---3--:R-:W-:Y:S05]  /*6dd0*/  CALL.ABS.NOINC R2 ;  /* 0x0000000002007343 */ /* 0x008fea0003c00000 */
.L_x_121:
[-C--:B------:R-:W-:Y:S01]  /*6de0*/  F2FP.F16.E5M2.UNPACK_B R42, R72.reuse ;  /* 0x00000048ff2a723e */ /* 0x080fe200020004ff */
[----:B------:R-:W-:Y:S05]  /*6df0*/  WARPSYNC.ALL ;  /* 0x0000000000007948 */ /* 0x000fea0003800000 */
[----:B------:R-:W-:Y:S01]  /*6e00*/  R2UR UR4, R39 ;  /* 0x00000000270472ca */ /* 0x000fe200000e0000 */
[--C-:B------:R-:W-:Y:S01]  /*6e10*/  HADD2.F32 R40, -RZ, R42.reuse.H0_H0 ;  /* 0x2000002aff287230 */ /* 0x100fe20000004100 */
[----:B------:R-:W-:Y:S01]  /*6e20*/  F2FP.F16.E5M2.UNPACK_B R43, R72.H1 ;  /* 0x00000048ff2b723e */ /* 0x000fe200030004ff */
[----:B------:R-:W-:Y:S01]  /*6e30*/  HADD2.F32 R42, -RZ, R42.H1_H1 ;  /* 0x3000002aff2a7230 */ /* 0x000fe20000004100 */
[-C--:B------:R-:W-:Y:S01]  /*6e40*/  F2FP.F16.E5M2.UNPACK_B R45, R73.reuse ;  /* 0x00000049ff2d723e */ /* 0x080fe200020004ff */
[----:B------:R-:W-:Y:S01]  /*6e50*/  BSSY.RECONVERGENT B0, `(.L_x_122) ;  /* 0x0000099000007945 */ /* 0x000fe20003800200 */
[----:B------:R-:W-:Y:S01]  /*6e60*/  F2FP.F16.E5M2.UNPACK_B R47, R73.H1 ;  /* 0x00000049ff2f723e */ /* 0x000fe200030004ff */
[--C-:B------:R-:W-:Y:S01]  /*6e70*/  HADD2.F32 R44, -RZ, R43.reuse.H0_H0 ;  /* 0x2000002bff2c7230 */ /* 0x100fe20000004100 */
[-C--:B------:R-:W-:Y:S01]  /*6e80*/  F2FP.F16.E5M2.UNPACK_B R49, R74.reuse ;  /* 0x0000004aff31723e */ /* 0x080fe200020004ff */
[----:B------:R-:W-:Y:S01]  /*6e90*/  HADD2.F32 R46, -RZ, R43.H1_H1 ;  /* 0x3000002bff2e7230 */ /* 0x000fe20000004100 */
[----:B------:R-:W-:Y:S01]  /*6ea0*/  F2FP.F16.E5M2.UNPACK_B R51, R74.H1 ;  /* 0x0000004aff33723e */ /* 0x000fe200030004ff */
[--C-:B------:R-:W-:Y:S01]  /*6eb0*/  HADD2.F32 R43, -RZ, R45.reuse.H0_H0 ;  /* 0x2000002dff2b7230 */ /* 0x100fe20000004100 */
[-C--:B------:R-:W-:Y:S01]  /*6ec0*/  F2FP.F16.E5M2.UNPACK_B R53, R75.reuse ;  /* 0x0000004bff35723e */ /* 0x080fe200020004ff */
[----:B-12---:R-:W-:Y:S01]  /*6ed0*/  LDTM.16dp32bit_t0_t15.x32 R4, tmem[UR4] ;  /* 0x00000004000479ee */ /* 0x006fe20008a80000 */
[----:B------:R-:W3:Y:S01]  /*6ee0*/  LDTM.16dp32bit_t16_t31.x32 R4, tmem[UR4+0x20] ;  /* 0x00002004000479ee */ /* 0x000ee20008aa0000 */
[----:B------:R-:W-:Y:S01]  /*6ef0*/  IADD3 R112, PT, PT, R84, UR44, RZ ;  /* 0x0000002c54707c10 */ /* 0x000fe2000fffe0ff */
[----:B------:R-:W-:Y:S01]  /*6f00*/  HADD2.F32 R48, -RZ, R45.H1_H1 ;  /* 0x3000002dff307230 */ /* 0x000fe20000004100 */
[----:B------:R-:W-:Y:S01]  /*6f10*/  SHF.L.U32 R103, R90, 0x4, RZ ;  /* 0x000000045a677819 */ /* 0x000fe200000006ff */
[----:B------:R-:W-:Y:S01]  /*6f20*/  HADD2.F32 R52, -RZ, R49.H1_H1 ;  /* 0x30000031ff347230 */ /* 0x000fe20000004100 */
[----:B------:R-:W-:Y:S01]  /*6f30*/  F2FP.F16.E5M2.UNPACK_B R55, R75.H1 ;  /* 0x0000004bff37723e */ /* 0x000fe200030004ff */
[----:B------:R-:W-:Y:S01]  /*6f40*/  HADD2.F32 R56, -RZ, R53.H1_H1 ;  /* 0x30000035ff387230 */ /* 0x000fe20000004100 */
[-C--:B------:R-:W-:Y:S01]  /*6f50*/  F2FP.F16.E5M2.UNPACK_B R57, R76.reuse ;  /* 0x0000004cff39723e */ /* 0x080fe200020004ff */
[--C-:B------:R-:W-:Y:S01]  /*6f60*/  HADD2.F32 R45, -RZ, R47.reuse.H0_H0 ;  /* 0x2000002fff2d7230 */ /* 0x100fe20000004100 */
[----:B------:R-:W-:Y:S01]  /*6f70*/  F2FP.F16.E5M2.UNPACK_B R59, R76.H1 ;  /* 0x0000004cff3b723e */ /* 0x000fe200030004ff */
[----:B------:R-:W-:Y:S01]  /*6f80*/  HADD2.F32 R50, -RZ, R47.H1_H1 ;  /* 0x3000002fff327230 */ /* 0x000fe20000004100 */
[-C--:B------:R-:W-:Y:S01]  /*6f90*/  F2FP.F16.E5M2.UNPACK_B R61, R77.reuse ;  /* 0x0000004dff3d723e */ /* 0x080fe200020004ff */
[----:B------:R-:W-:Y:S01]  /*6fa0*/  HADD2.F32 R47, -RZ, R49.H0_H0 ;  /* 0x20000031ff2f7230 */ /* 0x000fe20000004100 */
[----:B------:R-:W-:Y:S01]  /*6fb0*/  F2FP.F16.E5M2.UNPACK_B R63, R77.H1 ;  /* 0x0000004dff3f723e */ /* 0x000fe200030004ff */
[----:B------:R-:W-:Y:S01]  /*6fc0*/  HADD2.F32 R60, -RZ, R57.H1_H1 ;  /* 0x30000039ff3c7230 */ /* 0x000fe20000004100 */
[-C--:B------:R-:W-:Y:S01]  /*6fd0*/  F2FP.F16.E5M2.UNPACK_B R65, R78.reuse ;  /* 0x0000004eff41723e */ /* 0x080fe200020004ff */
[----:B------:R-:W-:Y:S01]  /*6fe0*/  HADD2.F32 R64, -RZ, R61.H1_H1 ;  /* 0x3000003dff407230 */ /* 0x000fe20000004100 */
[----:B------:R-:W-:Y:S01]  /*6ff0*/  F2FP.F16.E5M2.UNPACK_B R67, R78.H1 ;  /* 0x0000004eff43723e */ /* 0x000fe200030004ff */
[----:B------:R-:W-:Y:S01]  /*7000*/  HADD2.F32 R49, -RZ, R51.H0_H0 ;  /* 0x20000033ff317230 */ /* 0x000fe20000004100 */
[----:B------:R-:W-:Y:S01]  /*7010*/  ISETP.NE.AND P0, PT, R97, RZ, PT ;  /* 0x000000ff6100720c */ /* 0x000fe20003f05270 */
[----:B------:R-:W-:Y:S01]  /*7020*/  HADD2.F32 R68, -RZ, R65.H1_H1 ;  /* 0x30000041ff447230 */ /* 0x000fe20000004100 */
[----:B------:R-:W-:Y:S01]  /*7030*/  ISETP.NE.AND P6, PT, R102, RZ, PT ;  /* 0x000000ff6600720c */ /* 0x000fe20003fc5270 */
[----:B------:R-:W-:Y:S02]  /*7040*/  HADD2.F32 R54, -RZ, R51.H1_H1 ;  /* 0x30000033ff367230 */ /* 0x000fe40000004100 */
[C---:B---3--:R-:W-:Y:S01]  /*7050*/  FMUL R0, R38.reuse, R4 ;  /* 0x0000000426007220 */ /* 0x048fe20000400000 */
[C---:B------:R-:W-:Y:S01]  /*7060*/  FMUL R2, R38.reuse, R5 ;  /* 0x0000000526027220 */ /* 0x040fe20000400000 */
[C---:B------:R-:W-:Y:S01]  /*7070*/  FMUL R4, R38.reuse, R8 ;  /* 0x0000000826047220 */ /* 0x040fe20000400000 */
[C---:B------:R-:W-:Y:S01]  /*7080*/  FMUL R5, R38.reuse, R9 ;  /* 0x0000000926057220 */ /* 0x040fe20000400000 */
[C---:B------:R-:W-:Y:S01]  /*7090*/  FFMA R0, R41.reuse, R40, R0 ;  /* 0x0000002829007223 */ /* 0x040fe20000000000 */
[C---:B------:R-:W-:Y:S01]  /*70a0*/  FFMA R2, R41.reuse, R42, R2 ;  /* 0x0000002a29027223 */ /* 0x040fe20000000002 */
[C---:B------:R-:W-:Y:S01]  /*70b0*/  FMUL R8, R38.reuse, R12 ;  /* 0x0000000c26087220 */ /* 0x040fe20000400000 */
[C---:B------:R-:W-:Y:S01]  /*70c0*/  FMUL R9, R38.reuse, R13 ;  /* 0x0000000d26097220 */ /* 0x040fe20000400000 */
[----:B------:R-:W-:Y:S02]  /*70d0*/  HADD2.F32 R51, -RZ, R53.H0_H0 ;  /* 0x20000035ff337230 */ /* 0x000fe40000004100 */
[C---:B------:R-:W-:Y:S01]  /*70e0*/  FMUL R12, R38.reuse, R16 ;  /* 0x00000010260c7220 */ /* 0x040fe20000400000 */
        /* <DEDUP_REMOVED lines=13> */
[C---:B------:R-:W-:Y:S01]  /*71c0*/  FFMA R3, R41.reuse, R44, R3 ;  /* 0x0000002c29037223 */ /* 0x040fe20000000003 */
[----:B------:R-:W-:Y:S01]  /*71d0*/  F2FP.F16.E5M2.UNPACK_B R40, R79 ;  /* 0x0000004fff28723e */ /* 0x000fe200020004ff */
[C---:B------:R-:W-:Y:S01]  /*71e0*/  FFMA R7, R41.reuse, R46, R7 ;  /* 0x0000002e29077223 */ /* 0x040fe20000000007 */
[C---:B------:R-:W-:Y:S01]  /*71f0*/  FFMA R4, R41.reuse, R43, R4 ;  /* 0x0000002b29047223 */ /* 0x040fe20000000004 */
[----:B------:R-:W-:Y:S01]  /*7200*/  F2FP.F16.E5M2.UNPACK_B R42, R79.H1 ;  /* 0x0000004fff2a723e */ /* 0x000fe200030004ff */
[C---:B------:R-:W-:Y:S01]  /*7210*/  FFMA R5, R41.reuse, R48, R5 ;  /* 0x0000003029057223 */ /* 0x040fe20000000005 */
[----:B------:R-:W-:Y:S01]  /*7220*/  FFMA R6, R41, R45, R6 ;  /* 0x0000002d29067223 */ /* 0x000fe20000000006 */
[----:B------:R-:W-:Y:S01]  /*7230*/  F2FP.SATFINITE.E5M2.F32.PACK_AB_MERGE_C R99, R7, R3, RZ ;  /* 0x000000030763723e */ /* 0x000fe200048060ff */
[C---:B------:R-:W-:Y:S01]  /*7240*/  FFMA R11, R41.reuse, R50, R11 ;  /* 0x00000032290b7223 */ /* 0x040fe2000000000b */
[C---:B------:R-:W-:Y:S01]  /*7250*/  FFMA R8, R41.reuse, R47, R8 ;  /* 0x0000002f29087223 */ /* 0x040fe20000000008 */
[----:B------:R-:W-:Y:S01]  /*7260*/  FMUL R10, R38, R14 ;  /* 0x0000000e260a7220 */ /* 0x000fe20000400000 */
[----:B------:R-:W-:Y:S01]  /*7270*/  F2FP.SATFINITE.E5M2.F32.PACK_AB_MERGE_C R104, R2, R0, R99 ;  /* 0x000000000268723e */ /* 0x000fe20004806063 */
[----:B------:R-:W-:Y:S01]  /*7280*/  FFMA R9, R41, R52, R9 ;  /* 0x0000003429097223 */ /* 0x000fe20000000009 */
[----:B------:R-:W-:Y:S01]  /*7290*/  F2FP.SATFINITE.E5M2.F32.PACK_AB_MERGE_C R105, R11, R6, RZ ;  /* 0x000000060b69723e */ /* 0x000fe200048060ff */
[----:B------:R-:W-:Y:S01]  /*72a0*/  FFMA R10, R41, R49, R10 ;  /* 0x00000031290a7223 */ /* 0x000fe2000000000a */
[----:B------:R-:W-:Y:S01]  /*72b0*/  IADD3 R99, PT, PT, R112, R103, RZ ;  /* 0x0000006770637210 */ /* 0x000fe20007ffe0ff */
[C---:B------:R-:W-:Y:S01]  /*72c0*/  FMUL R15, R38.reuse, R15 ;  /* 0x0000000f260f7220 */ /* 0x040fe20000400000 */
[--C-:B------:R-:W-:Y:S01]  /*72d0*/  HADD2.F32 R53, -RZ, R55.reuse.H0_H0 ;  /* 0x20000037ff357230 */ /* 0x100fe20000004100 */
[----:B------:R-:W-:Y:S01]  /*72e0*/  F2FP.SATFINITE.E5M2.F32.PACK_AB_MERGE_C R105, R5, R4, R105 ;  /* 0x000000040569723e */ /* 0x000fe20004806069 */
[----:B------:R-:W-:Y:S02]  /*72f0*/  HADD2.F32 R58, -RZ, R55.H1_H1 ;  /* 0x30000037ff3a7230 */ /* 0x000fe40000004100 */
[C---:B------:R-:W-:Y:S01]  /*7300*/  FFMA R15, R41.reuse, R54, R15 ;  /* 0x00000036290f7223 */ /* 0x040fe2000000000f */
[C---:B------:R-:W-:Y:S01]  /*7310*/  FFMA R12, R41.reuse, R51, R12 ;  /* 0x00000033290c7223 */ /* 0x040fe2000000000c */
[C---:B------:R-:W-:Y:S01]  /*7320*/  FFMA R13, R41.reuse, R56, R13 ;  /* 0x00000038290d7223 */ /* 0x040fe2000000000d */
[----:B------:R-:W-:Y:S02]  /*7330*/  HADD2.F32 R55, -RZ, R57.H0_H0 ;  /* 0x20000039ff377230 */ /* 0x000fe40000004100 */
[C---:B------:R-:W-:Y:S01]  /*7340*/  FMUL R14, R38.reuse, R18 ;  /* 0x00000012260e7220 */ /* 0x040fe20000400000 */
[C---:B------:R-:W-:Y:S01]  /*7350*/  FMUL R19, R38.reuse, R19 ;  /* 0x0000001326137220 */ /* 0x040fe20000400000 */
[--C-:B------:R-:W-:Y:S02]  /*7360*/  HADD2.F32 R57, -RZ, R59.reuse.H0_H0 ;  /* 0x2000003bff397230 */ /* 0x100fe40000004100 */
[C---:B------:R-:W-:Y:S01]  /*7370*/  FMUL R18, R38.reuse, R22 ;  /* 0x0000001626127220 */ /* 0x040fe20000400000 */
[C---:B------:R-:W-:Y:S01]  /*7380*/  FFMA R14, R41.reuse, R53, R14 ;  /* 0x00000035290e7223 */ /* 0x040fe2000000000e */
[----:B------:R-:W-:Y:S02]  /*7390*/  HADD2.F32 R62, -RZ, R59.H1_H1 ;  /* 0x3000003bff3e7230 */ /* 0x000fe40000004100 */
[C---:B------:R-:W-:Y:S01]  /*73a0*/  FFMA R19, R41.reuse, R58, R19 ;  /* 0x0000003a29137223 */ /* 0x040fe20000000013 */
[----:B------:R-:W-:Y:S02]  /*73b0*/  HADD2.F32 R59, -RZ, R61.H0_H0 ;  /* 0x2000003dff3b7230 */ /* 0x000fe40000004100 */
[C---:B------:R-:W-:Y:S01]  /*73c0*/  FMUL R23, R38.reuse, R23 ;  /* 0x0000001726177220 */ /* 0x040fe20000400000 */
[C---:B------:R-:W-:Y:S01]  /*73d0*/  FFMA R16, R41.reuse, R55, R16 ;  /* 0x0000003729107223 */ /* 0x040fe20000000010 */
[C---:B------:R-:W-:Y:S01]  /*73e0*/  FFMA R17, R41.reuse, R60, R17 ;  /* 0x0000003c29117223 */ /* 0x040fe20000000011 */
[--C-:B------:R-:W-:Y:S02]  /*73f0*/  HADD2.F32 R61, -RZ, R63.reuse.H0_H0 ;  /* 0x2000003fff3d7230 */ /* 0x100fe40000004100 */
[C---:B------:R-:W-:Y:S01]  /*7400*/  FFMA R18, R41.reuse, R57, R18 ;  /* 0x0000003929127223 */ /* 0x040fe20000000012 */
[----:B------:R-:W-:Y:S02]  /*7410*/  HADD2.F32 R66, -RZ, R63.H1_H1 ;  /* 0x3000003fff427230 */ /* 0x000fe40000004100 */
[C---:B------:R-:W-:Y:S01]  /*7420*/  FMUL R22, R38.reuse, R26 ;  /* 0x0000001a26167220 */ /* 0x040fe20000400000 */
[----:B------:R-:W-:Y:S02]  /*7430*/  HADD2.F32 R63, -RZ, R65.H0_H0 ;  /* 0x20000041ff3f7230 */ /* 0x000fe40000004100 */
[C---:B------:R-:W-:Y:S01]  /*7440*/  FFMA R23, R41.reuse, R62, R23 ;  /* 0x0000003e29177223 */ /* 0x040fe20000000017 */
[C---:B------:R-:W-:Y:S01]  /*7450*/  FMUL R27, R38.reuse, R27 ;  /* 0x0000001b261b7220 */ /* 0x040fe20000400000 */
[C---:B------:R-:W-:Y:S01]  /*7460*/  FFMA R20, R41.reuse, R59, R20 ;  /* 0x0000003b29147223 */ /* 0x040fe20000000014 */
[C---:B------:R-:W-:Y:S01]  /*7470*/  FFMA R21, R41.reuse, R64, R21 ;  /* 0x0000004029157223 */ /* 0x040fe20000000015 */
[--C-:B------:R-:W-:Y:S02]  /*7480*/  HADD2.F32 R65, -RZ, R67.reuse.H0_H0 ;  /* 0x20000043ff417230 */ /* 0x100fe40000004100 */
[C---:B------:R-:W-:Y:S01]  /*7490*/  FFMA R22, R41.reuse, R61, R22 ;  /* 0x0000003d29167223 */ /* 0x040fe20000000016 */
[----:B------:R-:W-:Y:S02]  /*74a0*/  HADD2.F32 R70, -RZ, R67.H1_H1 ;  /* 0x30000043ff467230 */ /* 0x000fe40000004100 */
[C---:B------:R-:W-:Y:S01]  /*74b0*/  FMUL R26, R38.reuse, R30 ;  /* 0x0000001e261a7220 */ /* 0x040fe20000400000 */
[--C-:B------:R-:W-:Y:S02]  /*74c0*/  HADD2.F32 R67, -RZ, R40.reuse.H0_H0 ;  /* 0x20000028ff437230 */ /* 0x100fe40000004100 */
[C---:B------:R-:W-:Y:S01]  /*74d0*/  FFMA R27, R41.reuse, R66, R27 ;  /* 0x00000042291b7223 */ /* 0x040fe2000000001b */
[C---:B------:R-:W-:Y:S01]  /*74e0*/  FMUL R31, R38.reuse, R31 ;  /* 0x0000001f261f7220 */ /* 0x040fe20000400000 */
[C---:B------:R-:W-:Y:S01]  /*74f0*/  FFMA R24, R41.reuse, R63, R24 ;  /* 0x0000003f29187223 */ /* 0x040fe20000000018 */
[----:B------:R-:W-:Y:S02]  /*7500*/  HADD2.F32 R40, -RZ, R40.H1_H1 ;  /* 0x30000028ff287230 */ /* 0x000fe40000004100 */
[C---:B------:R-:W-:Y:S01]  /*7510*/  FFMA R25, R41.reuse, R68, R25 ;  /* 0x0000004429197223 */ /* 0x040fe20000000019 */
[--C-:B------:R-:W-:Y:S02]  /*7520*/  HADD2.F32 R69, -RZ, R42.reuse.H0_H0 ;  /* 0x2000002aff457230 */ /* 0x100fe40000004100 */
[C---:B------:R-:W-:Y:S01]  /*7530*/  FFMA R26, R41.reuse, R65, R26 ;  /* 0x00000041291a7223 */ /* 0x040fe2000000001a */
[----:B------:R-:W-:Y:S02]  /*7540*/  HADD2.F32 R42, -RZ, R42.H1_H1 ;  /* 0x3000002aff2a7230 */ /* 0x000fe40000004100 */
[C---:B------:R-:W-:Y:S01]  /*7550*/  FMUL R30, R38.reuse, R34 ;  /* 0x00000022261e7220 */ /* 0x040fe20000400000 */
[----:B------:R-:W-:Y:S01]  /*7560*/  FFMA R31, R41, R70, R31 ;  /* 0x00000046291f7223 */ /* 0x000fe2000000001f */
[----:B------:R-:W-:Y:S01]  /*7570*/  FMUL R35, R38, R35 ;  /* 0x0000002326237220 */ /* 0x000fe20000400000 */
[----:B------:R-:W-:Y:S01]  /*7580*/  F2FP.SATFINITE.E5M2.F32.PACK_AB_MERGE_C R106, R15, R10, RZ ;  /* 0x0000000a0f6a723e */ /* 0x000fe200048060ff */
[----:B------:R-:W-:Y:S01]  /*7590*/  FFMA R28, R41, R67, R28 ;  /* 0x00000043291c7223 */ /* 0x000fe2000000001c */
[----:B------:R-:W-:Y:S01]  /*75a0*/  F2FP.SATFINITE.E5M2.F32.PACK_AB_MERGE_C R107, R19, R14, RZ ;  /* 0x0000000e136b723e */ /* 0x000fe200048060ff */
[C---:B------:R-:W-:Y:S01]  /*75b0*/  FFMA R29, R41.reuse, R40, R29 ;  /* 0x00000028291d7223 */ /* 0x040fe2000000001d */
[C---:B------:R-:W-:Y:S01]  /*75c0*/  FFMA R30, R41.reuse, R69, R30 ;  /* 0x00000045291e7223 */ /* 0x040fe2000000001e */
[----:B------:R-:W-:Y:S01]  /*75d0*/  FFMA R35, R41, R42, R35 ;  /* 0x0000002a29237223 */ /* 0x000fe20000000023 */
[----:B------:R-:W-:Y:S02]  /*75e0*/  F2FP.SATFINITE.E5M2.F32.PACK_AB_MERGE_C R106, R9, R8, R106 ;  /* 0x00000008096a723e */ /* 0x000fe4000480606a */
[----:B------:R-:W-:Y:S02]  /*75f0*/  F2FP.SATFINITE.E5M2.F32.PACK_AB_MERGE_C R107, R13, R12, R107 ;  /* 0x0000000c0d6b723e */ /* 0x000fe4000480606b */
[----:B------:R-:W-:Y:S02]  /*7600*/  F2FP.SATFINITE.E5M2.F32.PACK_AB_MERGE_C R108, R23, R18, RZ ;  /* 0x00000012176c723e */ /* 0x000fe400048060ff */
[----:B------:R-:W-:Y:S01]  /*7610*/  F2FP.SATFINITE.E5M2.F32.PACK_AB_MERGE_C R109, R27, R22, RZ ;  /* 0x000000161b6d723e */ /* 0x000fe200048060ff */
[----:B------:R1:W-:Y:S01]  /*7620*/  STS.128 [R84+UR44+0x4400], R104 ;  /* 0x0044006854007988 */ /* 0x0003e20008000c2c */
[----:B------:R-:W-:Y:S02]  /*7630*/  F2FP.SATFINITE.E5M2.F32.PACK_AB_MERGE_C R113, R31, R26, RZ ;  /* 0x0000001a1f71723e */ /* 0x000fe400048060ff */
[----:B------:R-:W-:Y:S02]  /*7640*/  F2FP.SATFINITE.E5M2.F32.PACK_AB_MERGE_C R114, R35, R30, RZ ;  /* 0x0000001e2372723e */ /* 0x000fe400048060ff */
[----:B------:R-:W-:Y:S02]  /*7650*/  F2FP.SATFINITE.E5M2.F32.PACK_AB_MERGE_C R108, R17, R16, R108 ;  /* 0x00000010116c723e */ /* 0x000fe4000480606c */
[----:B------:R-:W-:Y:S02]  /*7660*/  F2FP.SATFINITE.E5M2.F32.PACK_AB_MERGE_C R109, R21, R20, R109 ;  /* 0x00000014156d723e */ /* 0x000fe4000480606d */
[----:B------:R-:W-:Y:S02]  /*7670*/  F2FP.SATFINITE.E5M2.F32.PACK_AB_MERGE_C R110, R25, R24, R113 ;  /* 0x00000018196e723e */ /* 0x000fe40004806071 */
[----:B------:R-:W-:Y:S02]  /*7680*/  F2FP.SATFINITE.E5M2.F32.PACK_AB_MERGE_C R111, R29, R28, R114 ;  /* 0x0000001c1d6f723e */ /* 0x000fe40004806072 */
[----:B------:R-:W-:Y:S02]  /*7690*/  LEA R112, R93, UR44, 0x3 ;  /* 0x0000002c5d707c11 */ /* 0x000fe4000f8e18ff */
[----:B------:R-:W-:Y:S01]  /*76a0*/  @P6 SHF.L.U32 R113, R91, 0x1f, RZ ;  /* 0x0000001f5b716819 */ /* 0x000fe200000006ff */
[----:B------:R1:W-:Y:S01]  /*76b0*/  STS.128 [R99+0x4410], R108 ;  /* 0x0044106c63007388 */ /* 0x0003e20000000c00 */
[----:B------:R-:W-:Y:S01]  /*76c0*/  @!PT LDS RZ, [RZ] ;  /* 0x00000000fffff984 */ /* 0x000fe20000000800 */
[----:B------:R-:W-:Y:S01]  /*76d0*/  @!PT LDS RZ, [RZ] ;  /* 0x00000000fffff984 */ /* 0x000fe20000000800 */
[----:B------:R-:W-:Y:S01]  /*76e0*/  @!PT LDS RZ, [RZ] ;  /* 0x00000000fffff984 */ /* 0x000fe20000000800 */
[----:B------:R-:W-:Y:S01]  /*76f0*/  @!PT LDS RZ, [RZ] ;  /* 0x00000000fffff984 */ /* 0x000fe20000000800 */
[----:B------:R2:W-:Y:S07]  /*7700*/  MEMBAR.ALL.CTA ;  /* 0x0000000000007992 */ /* 0x0005ee0000008000 */
[----:B--2---:R-:W2:Y:S02]  /*7710*/  FENCE.VIEW.ASYNC.S ;  /* 0x00000000000073c6 */ /* 0x004ea40000000000 */
[----:B--2---:R-:W-:Y:S06]  /*7720*/  BAR.SYNC.DEFER_BLOCKING 0x1, 0x80 ;  /* 0x0042000000007b1d */ /* 0x004fec0000010000 */
[----:B------:R-:W-:Y:S05]  /*7730*/  @P0 BRA `(.L_x_123) ;  /* 0x0000000000280947 */ /* 0x000fea0003800000 */
[----:B------:R-:W-:Y:S01]  /*7740*/  UIADD3 UR4, UPT, UPT, UR44, 0x4400, URZ ;  /* 0x000044002c047890 */ /* 0x000fe2000fffe0ff */
[----:B------:R-:W-:Y:S05]  /*7750*/  UMOV UR51, UR36 ;  /* 0x0000002400337c82 */ /* 0x000fea0008000000 */
[----:B------:R-:W-:Y:S01]  /*7760*/  MOV R96, UR4 ;  /* 0x0000000400607c02 */ /* 0x000fe20008000f00 */
[----:B------:R-:W-:Y:S03]  /*7770*/  UIADD3 UR4, UP0, UPT, UR62, 0x680, URZ ;  /* 0x000006803e047890 */ /* 0x000fe6000ff1e0ff */
[----:B------:R-:W-:Y:S01]  /*7780*/  R2UR UR48, R96 ;  /* 0x00000000603072ca */ /* 0x000fe200000e0000 */
[----:B------:R-:W-:Y:S11]  /*7790*/  UIADD3.X UR5, UPT, UPT, URZ, UR63, URZ, UP0, !UPT ;  /* 0x0000003fff057290 */ /* 0x000ff600087fe4ff */
[----:B------:R-:W-:Y:S01]  /*77a0*/  @!UPT UIADD3 URZ, UPT, UPT, URZ, URZ, URZ ;  /* 0x000000fffffff290 */ /* 0x000fe2000fffe0ff */
[----:B------:R2:W-:Y:S01]  /*77b0*/  UTMASTG.3D [UR48], [UR4] ;  /* 0x00000030040073b5 */ /* 0x0005e20008010000 */
[----:B------:R0:W-:Y:S01]  /*77c0*/  UTMACMDFLUSH ;  /* 0x00000000000079b7 */ /* 0x0001e20000000000 */
[----:B--2---:R-:W-:Y:S04]  /*77d0*/  DEPBAR.LE SB0, 0x1 ;  /* 0x000080400000791a */ /* 0x004fe80000000000 */
.L_x_123:
[----:B------:R-:W-:Y:S05]  /*77e0*/  BSYNC.RECONVERGENT B0 ;  /* 0x0000000000007941 */ /* 0x000fea0003800200 */
.L_x_122:
[----:B------:R-:W-:Y:S06]  /*77f0*/  BAR.SYNC.DEFER_BLOCKING 0x1, 0x80 ;  /* 0x0042000000007b1d */ /* 0x000fec0000010000 */
[----:B------:R-:W2:Y:S01]  /*7800*/  @P6 SYNCS.PHASECHK.TRANS64.TRYWAIT P0, [R112+URZ+0x140], R113 ;  /* 0x00014071700065a7 */ /* 0x000ea200080011ff */
[----:B------:R-:W-:Y:S01]  /*7810*/  BSSY B1, `(.L_x_124) ;  /* 0x0000020000017945 */ /* 0x000fe20003800000 */
[----:B--2---:R-:W-:Y:S03]  /*7820*/  @P6 SEL R100, RZ, 0x1, !P0 ;  /* 0x00000001ff646807 */ /* 0x004fe60004000000 */
[----:B------:R-:W-:Y:S05]  /*7830*/  @!P6 BRA `(.L_x_125) ;  /* 0x000000000074e947 */ /* 0x000fea0003800000 */
[----:B------:R-:W-:Y:S01]  /*7840*/  ISETP.NE.AND P1, PT, R101, RZ, PT ;  /* 0x000000ff6500720c */ /* 0x000fe20003f25270 */
[----:B------:R-:W2:Y:S01]  /*7850*/  S2R R0, SR_CgaCtaId ;  /* 0x0000000000007919 */ /* 0x000ea20000008800 */
[----:B------:R-:W-:Y:S01]  /*7860*/  ISETP.NE.AND P0, PT, R100, RZ, PT ;  /* 0x000000ff6400720c */ /* 0x000fe20003f05270 */
[----:B------:R-:W-:Y:S10]  /*7870*/  BSSY B0, `(.L_x_126) ;  /* 0x0000008000007945 */ /* 0x000ff40003800000 */
[----:B------:R-:W-:Y:S05]  /*7880*/  @P1 IMAD R2, R93, 0x1000, R84 ;  /* 0x000010005d021824 */ /* 0x000fea00078e0254 */
[----:B------:R-:W-:Y:S05]  /*7890*/  @P1 IADD3 R4, PT, PT, R2, UR44, RZ ;  /* 0x0000002c02041c10 */ /* 0x000fea000fffe0ff */
[----:B------:R-:W-:Y:S01]  /*78a0*/  @P1 IMAD.IADD R4, R4, 0x1, R103 ;  /* 0x0000000104041824 */ /* 0x000fe200078e0267 */
[----:B------:R-:W-:Y:S06]  /*78b0*/  @P0 BRA `(.L_x_127) ;  /* 0x00000000000c0947 */ /* 0x000fec0003800000 */
[----:B------:R-:W-:Y:S04]  /*78c0*/  SHF.L.U32 R3, R91, 0x1f, RZ ;  /* 0x0000001f5b037819 */ /* 0x000fe800000006ff */
[----:B------:R-:W3:Y:S02]  /*78d0*/  SYNCS.PHASECHK.TRANS64.TRYWAIT P0, [R112+URZ+0x140], R3 ;  /* 0x00014003700075a7 */ /* 0x000ee400080011ff */
[----:B---3--:R-:W-:Y:S05]  /*78e0*/  @!P0 BRA `(.L_x_128) ;  /* 0x0000003800448947 */ /* 0x008fea0003800000 */
.L_x_127:
[----:B------:R-:W-:Y:S05]  /*78f0*/  BSYNC B0 ;  /* 0x0000000000007941 */ /* 0x000fea0003800000 */
.L_x_126:
[----:B------:R-:W-:Y:S01]  /*7900*/  ISETP.NE.AND P0, PT, R101, RZ, PT ;  /* 0x000000ff6500720c */ /* 0x000fe20003f05270 */
[----:B---3--:R-:W-:Y:S02]  /*7910*/  VIADD R3, R112, 0x160 ;  /* 0x0000016070037836 */ /* 0x008fe40000000000 */
[----:B------:R-:W-:Y:S03]  /*7920*/  VIADD R93, R93, 0x1 ;  /* 0x000000015d5d7836 */ /* 0x000fe60000000000 */
[----:B--2---:R-:W-:Y:S07]  /*7930*/  PRMT R0, R0, 0x654, R3 ;  /* 0x0000065400007816 */ /* 0x004fee0000000003 */
[----:B------:R2:W3:Y:S04]  /*7940*/  @P0 LDS.128 R72, [R2+UR44+0x400] ;  /* 0x0004002c02480984 */ /* 0x0004e80008000c00 */
[----:B------:R2:W4:Y:S01]  /*7950*/  @P0 LDS.128 R76, [R4+0x410] ;  /* 0x00041000044c0984 */ /* 0x0005220000000c00 */
        /* <DEDUP_REMOVED lines=10> */
[----:B--23--:R-:W-:Y:S02]  /*7a00*/  LOP3.LUT R91, R91, R0, RZ, 0x3c, !PT ;  /* 0x000000005b5b7212 */ /* 0x00cfe400078e3cff */
.L_x_125:
[----:B------:R-:W-:Y:S05]  /*7a10*/  BSYNC B1 ;  /* 0x0000000000017941 */ /* 0x000fea0003800000 */
.L_x_124:
[----:B------:R-:W-:Y:S05]  /*7a20*/  VIADD R3, R39, 0x40 ;  /* 0x0000004027037836 */ /* 0x000fea0000000000 */
[----:B------:R-:W-:Y:S04]  /*7a30*/  SHF.R.U32.HI R3, RZ, 0x15, R3 ;  /* 0x00000015ff037819 */ /* 0x000fe80000011603 */
[----:B------:R-:W-:Y:S11]  /*7a40*/  LOP3.LUT P0, RZ, R3, 0x3, R86, 0x48, !PT ;  /* 0x0000000303ff7812 */ /* 0x000ff60007804856 */
[----:B------:R-:W-:Y:S02]  /*7a50*/  @!UPT UIADD3 URZ, UPT, UPT, URZ, URZ, URZ ;  /* 0x000000fffffff290 */ /* 0x000fe4000fffe0ff */
[----:B------:R-:W-:Y:S05]  /*7a60*/  @!P0 BRA `(.L_x_129) ;  /* 0x0000000000408947 */ /* 0x000fea0003800000 */
[----:B------:R-:W2:Y:S01]  /*7a70*/  LDCU.64 UR8, c[0x4][0x78] ;  /* 0x01000f00ff0877ac */ /* 0x000ea20008000a00 */
[----:B------:R-:W-:Y:S01]  /*7a80*/  MOV R3, 0x0 ;  /* 0x0000000000037802 */ /* 0x000fe20000000f00 */
[----:B------:R-:W-:Y:S02]  /*7a90*/  HFMA2 R12, -RZ, RZ, 0, 5.9604644775390625e-08 ;  /* 0x00000001ff0c7431 */ /* 0x000fe400000001ff */
[----:B------:R-:W-:Y:S02]  /*7aa0*/  IMAD.MOV.U32 R8, RZ, RZ, 0x192 ;  /* 0x00000192ff087424 */ /* 0x000fe400078e00ff */
[----:B------:R-:W-:Y:S01]  /*7ab0*/  IMAD.MOV.U32 R13, RZ, RZ, RZ ;  /* 0x000000ffff0d7224 */ /* 0x000fe200078e00ff */
[----:B------:R-:W3:Y:S01]  /*7ac0*/  LDCU.64 UR6, c[0x4][0x80] ;  /* 0x01001000ff0677ac */ /* 0x000ee20008000a00 */
[----:B------:R-:W1:Y:S01]  /*7ad0*/  LDC.64 R2, c[0x4][R3] ;  /* 0x0100000003027b82 */ /* 0x000e620000000a00 */
[----:B------:R-:W5:Y:S01]  /*7ae0*/  LDCU.64 UR4, c[0x4][0x18] ;  /* 0x01000300ff0477ac */ /* 0x000f620008000a00 */
[----:B--2---:R-:W-:Y:S01]  /*7af0*/  MOV R5, UR9 ;  /* 0x0000000900057c02 */ /* 0x004fe20008000f00 */
[----:B------:R-:W-:Y:S01]  /*7b00*/  IMAD.U32 R4, RZ, RZ, UR8 ;  /* 0x00000008ff047e24 */ /* 0x000fe2000f8e00ff */
[----:B---3--:R-:W-:Y:S01]  /*7b10*/  MOV R7, UR7 ;  /* 0x0000000700077c02 */ /* 0x008fe20008000f00 */
[----:B------:R-:W-:Y:S01]  /*7b20*/  IMAD.U32 R6, RZ, RZ, UR6 ;  /* 0x00000006ff067e24 */ /* 0x000fe2000f8e00ff */
[----:B-----5:R-:W-:Y:S01]  /*7b30*/  MOV R11, UR5 ;  /* 0x00000005000b7c02 */ /* 0x020fe20008000f00 */
[----:B------:R-:W-:Y:S02]  /*7b40*/  IMAD.U32 R10, RZ, RZ, UR4 ;  /* 0x00000004ff0a7e24 */ /* 0x000fe4000f8e00ff */
[----:B------:R-:W-:Y:S07]  /*7b50*/  LEPC R20, `(.L_x_129) ;  /* 0x000000001014794e */ /* 0x000fee0000000000 */
[----:B-1--4-:R-:W-:Y:S05]  /*7b60*/  CALL.ABS.NOINC R2 ;  /* 0x0000000002007343 */ /* 0x012fea0003c00000 */
.L_x_129:
        /* <DEDUP_REMOVED lines=14> */
[----:B------:R-:W-:Y:S01]  /*7c50*/  F2FP.F16.E5M2.UNPACK_B R54, R75 ;  /* 0x0000004bff36723e */ /* 0x000fe200020004ff */
[----:B------:R-:W-:Y:S01]  /*7c60*/  LDTM.16dp32bit_t0_t15.x32 R4, tmem[UR4+0x40] ;  /* 0x00004004000479ee */ /* 0x000fe20008a80000 */
[----:B------:R-:W2:Y:S01]  /*7c70*/  LDTM.16dp32bit_t16_t31.x32 R4, tmem[UR4+0x60] ;  /* 0x00006004000479ee */ /* 0x000ea20008aa0000 */
[----:B------:R-:W-:Y:S01]  /*7c80*/  HADD2.F32 R46, -RZ, R46.H1_H1 ;  /* 0x3000002eff2e7230 */ /* 0x000fe20000004100 */
[----:B----4-:R-:W-:Y:S01]  /*7c90*/  F2FP.F16.E5M2.UNPACK_B R58, R76 ;  /* 0x0000004cff3a723e */ /* 0x010fe200020004ff */
[--C-:B------:R-:W-:Y:S01]  /*7ca0*/  HADD2.F32 R49, -RZ, R50.reuse.H0_H0 ;  /* 0x20000032ff317230 */ /* 0x100fe20000004100 */
[----:B------:R-:W-:Y:S01]  /*7cb0*/  F2FP.F16.E5M2.UNPACK_B R62, R77 ;  /* 0x0000004dff3e723e */ /* 0x000fe200020004ff */
[----:B------:R-:W-:Y:S01]  /*7cc0*/  HADD2.F32 R50, -RZ, R50.H1_H1 ;  /* 0x30000032ff327230 */ /* 0x000fe20000004100 */
[----:B------:R-:W-:Y:S01]  /*7cd0*/  F2FP.F16.E5M2.UNPACK_B R66, R78 ;  /* 0x0000004eff42723e */ /* 0x000fe200020004ff */
[--C-:B------:R-:W-:Y:S01]  /*7ce0*/  HADD2.F32 R53, -RZ, R54.reuse.H0_H0 ;  /* 0x20000036ff357230 */ /* 0x100fe20000004100 */
[----:B------:R-:W-:Y:S01]  /*7cf0*/  F2FP.F16.E5M2.UNPACK_B R70, R79 ;  /* 0x0000004fff46723e */ /* 0x000fe200020004ff */
[----:B------:R-:W-:Y:S01]  /*7d00*/  HADD2.F32 R54, -RZ, R54.H1_H1 ;  /* 0x30000036ff367230 */ /* 0x000fe20000004100 */
[----:B------:R-:W-:Y:S01]  /*7d10*/  F2FP.F16.E5M2.UNPACK_B R56, R75.H1 ;  /* 0x0000004bff38723e */ /* 0x000fe200030004ff */
[--C-:B------:R-:W-:Y:S01]  /*7d20*/  HADD2.F32 R57, -RZ, R58.reuse.H0_H0 ;  /* 0x2000003aff397230 */ /* 0x100fe20000004100 */
[----:B------:R-:W-:Y:S01]  /*7d30*/  F2FP.F16.E5M2.UNPACK_B R60, R76.H1 ;  /* 0x0000004cff3c723e */ /* 0x000fe200030004ff */
[----:B------:R-:W-:Y:S01]  /*7d40*/  HADD2.F32 R58, -RZ, R58.H1_H1 ;  /* 0x3000003aff3a7230 */ /* 0x000fe20000004100 */
[----:B------:R-:W-:Y:S01]  /*7d50*/  F2FP.F16.E5M2.UNPACK_B R64, R77.H1 ;  /* 0x0000004dff40723e */ /* 0x000fe200030004ff */
[--C-:B------:R-:W-:Y:S01]  /*7d60*/  HADD2.F32 R61, -RZ, R62.reuse.H0_H0 ;  /* 0x2000003eff3d7230 */ /* 0x100fe20000004100 */
[----:B------:R-:W-:Y:S01]  /*7d70*/  F2FP.F16.E5M2.UNPACK_B R68, R78.H1 ;  /* 0x0000004eff44723e */ /* 0x000fe200030004ff */
[----:B------:R-:W-:Y:S01]  /*7d80*/  HADD2.F32 R62, -RZ, R62.H1_H1 ;  /* 0x3000003eff3e7230 */ /* 0x000fe20000004100 */
[----:B------:R-:W-:Y:S01]  /*7d90*/  ISETP.NE.AND P0, PT, R97, RZ, PT ;  /* 0x000000ff6100720c */ /* 0x000fe20003f05270 */
[--C-:B------:R-:W-:Y:S01]  /*7da0*/  HADD2.F32 R65, -RZ, R66.reuse.H0_H0 ;  /* 0x20000042ff417230 */ /* 0x100fe20000004100 */
[----:B------:R-:W-:Y:S01]  /*7db0*/  ISETP.NE.AND P6, PT, R102, RZ, PT ;  /* 0x000000ff6600720c */ /* 0x000fe20003fc5270 */
[----:B------:R-:W-:Y:S02]  /*7dc0*/  HADD2.F32 R66, -RZ, R66.H1_H1 ;  /* 0x30000042ff427230 */ /* 0x000fe40000004100 */
[--C-:B------:R-:W-:Y:S02]  /*7dd0*/  HADD2.F32 R69, -RZ, R70.reuse.H0_H0 ;  /* 0x20000046ff457230 */ /* 0x100fe40000004100 */
[C---:B--2---:R-:W-:Y:S01]  /*7de0*/  FMUL R0, R38.reuse, R4 ;  /* 0x0000000426007220 */ /* 0x044fe20000400000 */
[C---:B------:R-:W-:Y:S01]  /*7df0*/  FMUL R2, R38.reuse, R5 ;  /* 0x0000000526027220 */ /* 0x040fe20000400000 */
[C---:B------:R-:W-:Y:S01]  /*7e00*/  FMUL R4, R38.reuse, R8 ;  /* 0x0000000826047220 */ /* 0x040fe20000400000 */
[C---:B------:R-:W-:Y:S01]  /*7e10*/  FMUL R5, R38.reuse, R9 ;  /* 0x0000000926057220 */ /* 0x040fe20000400000 */
[C---:B------:R-:W-:Y:S01]  /*7e20*/  FFMA R0, R41.reuse, R40, R0 ;  /* 0x0000002829007223 */ /* 0x040fe20000000000 */
[C---:B------:R-:W-:Y:S01]  /*7e30*/  FFMA R2, R41.reuse, R43, R2 ;  /* 0x0000002b29027223 */ /* 0x040fe20000000002 */
        /* <DEDUP_REMOVED lines=10> */
[----:B------:R-:W-:Y:S02]  /*7ee0*/  HADD2.F32 R70, -RZ, R70.H1_H1 ;  /* 0x30000046ff467230 */ /* 0x000fe40000004100 */
[C---:B------:R-:W-:Y:S01]  /*7ef0*/  FMUL R28, R38.reuse, R32 ;  /* 0x00000020261c7220 */ /* 0x040fe20000400000 */
[C---:B------:R-:W-:Y:S01]  /*7f00*/  FMUL R29, R38.reuse, R33 ;  /* 0x00000021261d7220 */ /* 0x040fe20000400000 */
[C---:B------:R-:W-:Y:S01]  /*7f10*/  FMUL R3, R38.reuse, R6 ;  /* 0x0000000626037220 */ /* 0x040fe20000400000 */
[C---:B------:R-:W-:Y:S01]  /*7f20*/  FMUL R7, R38.reuse, R7 ;  /* 0x0000000726077220 */ /* 0x040fe20000400000 */
[--C-:B------:R-:W-:Y:S02]  /*7f30*/  HADD2.F32 R47, -RZ, R48.reuse.H0_H0 ;  /* 0x20000030ff2f7230 */ /* 0x100fe40000004100 */
[C---:B------:R-:W-:Y:S01]  /*7f40*/  FMUL R6, R38.reuse, R10 ;  /* 0x0000000a26067220 */ /* 0x040fe20000400000 */
[C---:B------:R-:W-:Y:S01]  /*7f50*/  FFMA R3, R41.reuse, R42, R3 ;  /* 0x0000002a29037223 */ /* 0x040fe20000000003 */
[----:B------:R-:W-:Y:S02]  /*7f60*/  HADD2.F32 R48, -RZ, R48.H1_H1 ;  /* 0x30000030ff307230 */ /* 0x000fe40000004100 */
[C---:B------:R-:W-:Y:S01]  /*7f70*/  FFMA R7, R41.reuse, R44, R7 ;  /* 0x0000002c29077223 */ /* 0x040fe20000000007 */
[C---:B------:R-:W-:Y:S01]  /*7f80*/  FFMA R4, R41.reuse, R45, R4 ;  /* 0x0000002d29047223 */ /* 0x040fe20000000004 */
[C---:B------:R-:W-:Y:S01]  /*7f90*/  FFMA R5, R41.reuse, R46, R5 ;  /* 0x0000002e29057223 */ /* 0x040fe20000000005 */
[----:B------:R-:W-:Y:S01]  /*7fa0*/  FFMA R6, R41, R47, R6 ;  /* 0x0000002f29067223 */ /* 0x000fe20000000006 */
[----:B------:R-:W-:Y:S01]  /*7fb0*/  FMUL R11, R38, R11 ;  /* 0x0000000b260b7220 */ /* 0x000fe20000400000 */
[----:B------:R-:W-:Y:S01]  /*7fc0*/  F2FP.F16.E5M2.UNPACK_B R40, R79.H1 ;  /* 0x0000004fff28723e */ /* 0x000fe200030004ff */
[--C-:B------:R-:W-:Y:S01]  /*7fd0*/  HADD2.F32 R51, -RZ, R52.reuse.H0_H0 ;  /* 0x20000034ff337230 */ /* 0x100fe20000004100 */
[----:B-1----:R-:W-:Y:S01]  /*7fe0*/  F2FP.SATFINITE.E5M2.F32.PACK_AB_MERGE_C R105, R7, R3, RZ ;  /* 0x000000030769723e */ /* 0x002fe200048060ff */
[C---:B------:R-:W-:Y:S01]  /*7ff0*/  FFMA R11, R41.reuse, R48, R11 ;  /* 0x00000030290b7223 */ /* 0x040fe2000000000b */
[C---:B------:R-:W-:Y:S01]  /*8000*/  FFMA R8, R41.reuse, R49, R8 ;  /* 0x0000003129087223 */ /* 0x040fe20000000008 */
[----:B------:R-:W-:Y:S01]  /*8010*/  FFMA R9, R41, R50, R9 ;  /* 0x0000003229097223 */ /* 0x000fe20000000009 */
[----:B------:R-:W-:Y:S01]  /*8020*/  F2FP.SATFINITE.E5M2.F32.PACK_AB_MERGE_C R104, R2, R0, R105 ;  /* 0x000000000268723e */ /* 0x000fe20004806069 */
[----:B------:R-:W-:Y:S01]  /*8030*/  HADD2.F32 R52, -RZ, R52.H1_H1 ;  /* 0x30000034ff347230 */ /* 0x000fe20000004100 */
[----:B------:R-:W-:Y:S01]  /*8040*/  F2FP.SATFINITE.E5M2.F32.PACK_AB_MERGE_C R106, R11, R6, RZ ;  /* 0x000000060b6a723e */ /* 0x000fe200048060ff */
[C---:B------:R-:W-:Y:S01]  /*8050*/  FMUL R10, R38.reuse, R14 ;  /* 0x0000000e260a7220 */ /* 0x040fe20000400000 */
[C---:B------:R-:W-:Y:S01]  /*8060*/  FMUL R15, R38.reuse, R15 ;  /* 0x0000000f260f7220 */ /* 0x040fe20000400000 */
[--C-:B------:R-:W-:Y:S01]  /*8070*/  HADD2.F32 R55, -RZ, R56.reuse.H0_H0 ;  /* 0x20000038ff377230 */ /* 0x100fe20000004100 */
[----:B------:R-:W-:Y:S01]  /*8080*/  F2FP.SATFINITE.E5M2.F32.PACK_AB_MERGE_C R105, R5, R4, R106 ;  /* 0x000000040569723e */ /* 0x000fe2000480606a */
[C---:B------:R-:W-:Y:S01]  /*8090*/  FFMA R10, R41.reuse, R51, R10 ;  /* 0x00000033290a7223 */ /* 0x040fe2000000000a */
[C---:B------:R-:W-:Y:S01]  /*80a0*/  FFMA R15, R41.reuse, R52, R15 ;  /* 0x00000034290f7223 */ /* 0x040fe2000000000f */
[C---:B------:R-:W-:Y:S01]  /*80b0*/  FFMA R12, R41.reuse, R53, R12 ;  /* 0x00000035290c7223 */ /* 0x040fe2000000000c */
[C---:B------:R-:W-:Y:S01]  /*80c0*/  FFMA R13, R41.reuse, R54, R13 ;  /* 0x00000036290d7223 */ /* 0x040fe2000000000d */
[----:B------:R-:W-:Y:S02]  /*80d0*/  HADD2.F32 R56, -RZ, R56.H1_H1 ;  /* 0x30000038ff387230 */ /* 0x000fe40000004100 */
[C---:B------:R-:W-:Y:S01]  /*80e0*/  FMUL R14, R38.reuse, R18 ;  /* 0x00000012260e7220 */ /* 0x040fe20000400000 */
[C---:B------:R-:W-:Y:S01]  /*80f0*/  FMUL R19, R38.reuse, R19 ;  /* 0x0000001326137220 */ /* 0x040fe20000400000 */
[--C-:B------:R-:W-:Y:S02]  /*8100*/  HADD2.F32 R59, -RZ, R60.reuse.H0_H0 ;  /* 0x2000003cff3b7230 */ /* 0x100fe40000004100 */
[C---:B------:R-:W-:Y:S01]  /*8110*/  FMUL R18, R38.reuse, R22 ;  /* 0x0000001626127220 */ /* 0x040fe20000400000 */
[C---:B------:R-:W-:Y:S01]  /*8120*/  FFMA R14, R41.reuse, R55, R14 ;  /* 0x00000037290e7223 */ /* 0x040fe2000000000e */
[----:B------:R-:W-:Y:S02]  /*8130*/  HADD2.F32 R60, -RZ, R60.H1_H1 ;  /* 0x3000003cff3c7230 */ /* 0x000fe40000004100 */
        /* <DEDUP_REMOVED lines=8> */
[C---:B------:R-:W-:Y:S01]  /*81c0*/  FFMA R23, R41.reuse, R60, R23 ;  /* 0x0000003c29177223 */ /* 0x040fe20000000017 */
[C---:B------:R-:W-:Y:S01]  /*81d0*/  FMUL R27, R38.reuse, R27 ;  /* 0x0000001b261b7220 */ /* 0x040fe20000400000 */
[C---:B------:R-:W-:Y:S01]  /*81e0*/  FFMA R20, R41.reuse, R61, R20 ;  /* 0x0000003d29147223 */ /* 0x040fe20000000014 */
[C---:B------:R-:W-:Y:S01]  /*81f0*/  FFMA R21, R41.reuse, R62, R21 ;  /* 0x0000003e29157223 */ /* 0x040fe20000000015 */
[--C-:B------:R-:W-:Y:S02]  /*8200*/  HADD2.F32 R67, -RZ, R68.reuse.H0_H0 ;  /* 0x20000044ff437230 */ /* 0x100fe40000004100 */
[----:B------:R-:W-:Y:S01]  /*8210*/  FFMA R22, R41, R63, R22 ;  /* 0x0000003f29167223 */ /* 0x000fe20000000016 */
[----:B------:R-:W-:Y:S02]  /*8220*/  HADD2.F32 R68, -RZ, R68.H1_H1 ;  /* 0x30000044ff447230 */ /* 0x000fe40000004100 */
[C---:B------:R-:W-:Y:S01]  /*8230*/  FMUL R26, R38.reuse, R30 ;  /* 0x0000001e261a7220 */ /* 0x040fe20000400000 */
[----:B------:R-:W-:Y:S01]  /*8240*/  F2FP.SATFINITE.E5M2.F32.PACK_AB_MERGE_C R107, R15, R10, RZ ;  /* 0x0000000a0f6b723e */ /* 0x000fe200048060ff */
        /* <DEDUP_REMOVED lines=8> */
[----:B------:R-:W-:Y:S01]  /*82d0*/  F2FP.SATFINITE.E5M2.F32.PACK_AB_MERGE_C R106, R9, R8, R107 ;  /* 0x00000008096a723e */ /* 0x000fe2000480606b */
[----:B------:R-:W-:Y:S01]  /*82e0*/  FFMA R31, R41, R68, R31 ;  /* 0x00000044291f7223 */ /* 0x000fe2000000001f */
[----:B------:R-:W-:Y:S01]  /*82f0*/  FMUL R35, R38, R35 ;  /* 0x0000002326237220 */ /* 0x000fe20000400000 */
[----:B------:R-:W-:Y:S01]  /*8300*/  F2FP.SATFINITE.E5M2.F32.PACK_AB_MERGE_C R107, R19, R14, RZ ;  /* 0x0000000e136b723e */ /* 0x000fe200048060ff */
[C---:B------:R-:W-:Y:S01]  /*8310*/  FFMA R28, R41.reuse, R69, R28 ;  /* 0x00000045291c7223 */ /* 0x040fe2000000001c */
[C---:B------:R-:W-:Y:S01]  /*8320*/  FFMA R29, R41.reuse, R70, R29 ;  /* 0x00000046291d7223 */ /* 0x040fe2000000001d */
[C---:B------:R-:W-:Y:S01]  /*8330*/  FFMA R30, R41.reuse, R43, R30 ;  /* 0x0000002b291e7223 */ /* 0x040fe2000000001e */
[----:B------:R-:W-:Y:S01]  /*8340*/  FFMA R35, R41, R40, R35 ;  /* 0x0000002829237223 */ /* 0x000fe20000000023 */
        /* <DEDUP_REMOVED lines=21> */
[----:B------:R-:W-:Y:S02]  /*84a0*/  UIADD3 UR4, UP0, UPT, UR62, 0x680, URZ ;  /* 0x000006803e047890 */ /* 0x000fe4000ff1e0ff */
[----:B------:R-:W-:Y:S02]  /*84b0*/  UIADD3 UR9, UPT, UPT, UR49, 0x40, URZ ;  /* 0x0000004031097890 */ /* 0x000fe4000fffe0ff */
[----:B------:R-:W-:Y:S02]  /*84c0*/  UIADD3 UR8, UPT, UPT, UR44, 0x5400, URZ ;  /* 0x000054002c087890 */ /* 0x000fe4000fffe0ff */
[----:B------:R-:W-:Y:S01]  /*84d0*/  UIADD3.X UR5, UPT, UPT, URZ, UR63, URZ, UP0, !UPT ;  /* 0x0000003fff057290 */ /* 0x000fe200087fe4ff */
[----:B------:R-:W-:Y:S01]  /*84e0*/  UMOV UR10, UR50 ;  /* 0x00000032000a7c82 */ /* 0x000fe20008000000 */
[----:B------:R-:W-:Y:S07]  /*84f0*/  UMOV UR11, UR36 ;  /* 0x00000024000b7c82 */ /* 0x000fee0008000000 */
[----:B------:R2:W-:Y:S01]  /*8500*/  UTMASTG.3D [UR8], [UR4] ;  /* 0x00000008040073b5 */ /* 0x0005e20008010000 */
[----:B------:R0:W-:Y:S01]  /*8510*/  UTMACMDFLUSH ;  /* 0x00000000000079b7 */ /* 0x0001e20000000000 */
[----:B--2---:R-:W-:Y:S04]  /*8520*/  DEPBAR.LE SB0, 0x1 ;  /* 0x000080400000791a */ /* 0x004fe80000000000 */
.L_x_131:
[----:B------:R-:W-:Y:S05]  /*8530*/  BSYNC.RECONVERGENT B0 ;  /* 0x0000000000007941 */ /* 0x000fea0003800200 */
.L_x_130:
        /* <DEDUP_REMOVED lines=16> */
.L_x_135:
[----:B------:R-:W-:Y:S05]  /*8640*/  BSYNC B0 ;  /* 0x0000000000007941 */ /* 0x000fea0003800000 */
.L_x_134:
        /* <DEDUP_REMOVED lines=17> */
.L_x_133:
[----:B------:R-:W-:Y:S05]  /*8760*/  BSYNC B1 ;  /* 0x0000000000017941 */ /* 0x000fea0003800000 */
.L_x_132:
        /* <DEDUP_REMOVED lines=21> */
.L_x_137:
        /* <DEDUP_REMOVED lines=18> */
[----:B------:R-:W-:Y:S01]  /*89e0*/  ISETP.NE.AND P6, PT, R102, RZ, PT ;  /* 0x000000ff6600720c */ /* 0x000fe20003fc5270 */
[--C-:B------:R-:W-:Y:S01]  /*89f0*/  HADD2.F32 R49, -RZ, R50.reuse.H0_H0 ;  /* 0x20000032ff317230 */ /* 0x100fe20000004100 */
[----:B----4-:R-:W-:Y:S01]  /*8a00*/  F2FP.F16.E5M2.UNPACK_B R58, R76 ;  /* 0x0000004cff3a723e */ /* 0x010fe200020004ff */
[----:B------:R-:W-:Y:S01]  /*8a10*/  HADD2.F32 R50, -RZ, R50.H1_H1 ;  /* 0x30000032ff327230 */ /* 0x000fe20000004100 */
[----:B------:R-:W-:Y:S01]  /*8a20*/  F2FP.F16.E5M2.UNPACK_B R62, R77 ;  /* 0x0000004dff3e723e */ /* 0x000fe200020004ff */
[--C-:B------:R-:W-:Y:S01]  /*8a30*/  HADD2.F32 R53, -RZ, R54.reuse.H0_H0 ;  /* 0x20000036ff357230 */ /* 0x100fe20000004100 */
[----:B------:R-:W-:Y:S01]  /*8a40*/  F2FP.F16.E5M2.UNPACK_B R66, R78 ;  /* 0x0000004eff42723e */ /* 0x000fe200020004ff */
[----:B------:R-:W-:Y:S01]  /*8a50*/  HADD2.F32 R54, -RZ, R54.H1_H1 ;  /* 0x30000036ff367230 */ /* 0x000fe20000004100 */
[----:B------:R-:W-:Y:S01]  /*8a60*/  F2FP.F16.E5M2.UNPACK_B R70, R79 ;  /* 0x0000004fff46723e */ /* 0x000fe200020004ff */
[--C-:B------:R-:W-:Y:S01]  /*8a70*/  HADD2.F32 R57, -RZ, R58.reuse.H0_H0 ;  /* 0x2000003aff397230 */ /* 0x100fe20000004100 */
[----:B------:R-:W-:Y:S01]  /*8a80*/  F2FP.F16.E5M2.UNPACK_B R56, R75.H1 ;  /* 0x0000004bff38723e */ /* 0x000fe200030004ff */
[----:B------:R-:W-:Y:S01]  /*8a90*/  HADD2.F32 R58, -RZ, R58.H1_H1 ;  /* 0x3000003aff3a7230 */ /* 0x000fe20000004100 */
[----:B------:R-:W-:Y:S01]  /*8aa0*/  F2FP.F16.E5M2.UNPACK_B R60, R76.H1 ;  /* 0x0000004cff3c723e */ /* 0x000fe200030004ff */
[--C-:B------:R-:W-:Y:S01]  /*8ab0*/  HADD2.F32 R61, -RZ, R62.reuse.H0_H0 ;  /* 0x2000003eff3d7230 */ /* 0x100fe20000004100 */
[----:B------:R-:W-:Y:S01]  /*8ac0*/  F2FP.F16.E5M2.UNPACK_B R64, R77.H1 ;  /* 0x0000004dff40723e */ /* 0x000fe200030004ff */
[----:B------:R-:W-:Y:S01]  /*8ad0*/  HADD2.F32 R62, -RZ, R62.H1_H1 ;  /* 0x3000003eff3e7230 */ /* 0x000fe20000004100 */
[----:B------:R-:W-:Y:S01]  /*8ae0*/  F2FP.F16.E5M2.UNPACK_B R68, R78.H1 ;  /* 0x0000004eff44723e */ /* 0x000fe200030004ff */
        /* <DEDUP_REMOVED lines=112> */
[----:B------:R-:W-:Y:S02]  /*91f0*/  UIADD3 UR4, UPT, UPT, UR44, 0x4400, URZ ;  /* 0x000044002c047890 */ /* 0x000fe4000fffe0ff */
[----:B------:R-:W-:Y:S01]  /*9200*/  UIADD3 UR9, UPT, UPT, UR49, 0x80, URZ ;  /* 0x0000008031097890 */ /* 0x000fe2000fffe0ff */
[----:B------:R-:W-:Y:S01]  /*9210*/  UMOV UR10, UR50 ;  /* 0x00000032000a7c82 */ /* 0x000fe20008000000 */
[----:B------:R-:W-:Y:S02]  /*9220*/  UMOV UR11, UR36 ;  /* 0x00000024000b7c82 */ /* 0x000fe40008000000 */
        /* <DEDUP_REMOVED lines=8> */
.L_x_139:
[----:B------:R-:W-:Y:S05]  /*92b0*/  BSYNC.RECONVERGENT B0 ;  /* 0x0000000000007941 */ /* 0x000fea0003800200 */
.L_x_138:
        /* <DEDUP_REMOVED lines=16> */
.L_x_143:
[----:B------:R-:W-:Y:S05]  /*93c0*/  BSYNC B0 ;  /* 0x0000000000007941 */ /* 0x000fea0003800000 */
.L_x_142:
        /* <DEDUP_REMOVED lines=17> */
.L_x_141:
[----:B------:R-:W-:Y:S05]  /*94e0*/  BSYNC B1 ;  /* 0x0000000000017941 */ /* 0x000fea0003800000 */
.L_x_140:
        /* <DEDUP_REMOVED lines=21> */
.L_x_145:
[----:B------:R-:W-:Y:S01]  /*9640*/  ISETP.NE.AND P0, PT, R97, RZ, PT ;  /* 0x000000ff6100720c */ /* 0x000fe20003f05270 */
[----:B------:R-:W-:Y:S05]  /*9650*/  WARPSYNC.ALL ;  /* 0x0000000000007948 */ /* 0x000fea0003800000 */
[----:B------:R-:W-:Y:S01]  /*9660*/  R2UR UR4, R39 ;  /* 0x00000000270472ca */ /* 0x000fe200000e0000 */
[----:B------:R-:W2:Y:S01]  /*9670*/  S2UR UR6, SR_CgaCtaId ;  /* 0x00000000000679c3 */ /* 0x000ea20000008800 */
[-C--:B------:R-:W-:Y:S01]  /*9680*/  F2FP.F16.E5M2.UNPACK_B R42, R72.reuse ;  /* 0x00000048ff2a723e */ /* 0x080fe200020004ff */
[----:B------:R-:W-:Y:S01]  /*9690*/  BSSY.RECONVERGENT B0, `(.L_x_146) ;  /* 0x000009b000007945 */ /* 0x000fe20003800200 */
[----:B------:R-:W-:Y:S02]  /*96a0*/  F2FP.F16.E5M2.UNPACK_B R72, R72.H1 ;  /* 0x00000048ff48723e */ /* 0x000fe400030004ff */
[-C--:B------:R-:W-:Y:S01]  /*96b0*/  F2FP.F16.E5M2.UNPACK_B R46, R73.reuse ;  /* 0x00000049ff2e723e */ /* 0x080fe200020004ff */
[--C-:B------:R-:W-:Y:S01]  /*96c0*/  HADD2.F32 R40, -RZ, R42.reuse.H0_H0 ;  /* 0x2000002aff287230 */ /* 0x100fe20000004100 */
[----:B------:R-:W-:Y:S01]  /*96d0*/  F2FP.F16.E5M2.UNPACK_B R73, R73.H1 ;  /* 0x00000049ff49723e */ /* 0x000fe200030004ff */
[----:B------:R-:W-:Y:S01]  /*96e0*/  HADD2.F32 R42, -RZ, R42.H1_H1 ;  /* 0x3000002aff2a7230 */ /* 0x000fe20000004100 */
[-C--:B------:R-:W-:Y:S01]  /*96f0*/  F2FP.F16.E5M2.UNPACK_B R50, R74.reuse ;  /* 0x0000004aff32723e */ /* 0x080fe200020004ff */
[----:B------:R-:W-:Y:S01]  /*9700*/  HADD2.F32 R43, -RZ, R72.H0_H0 ;  /* 0x20000048ff2b7230 */ /* 0x000fe20000004100 */
[----:B------:R-:W-:Y:S01]  /*9710*/  F2FP.F16.E5M2.UNPACK_B R74, R74.H1 ;  /* 0x0000004aff4a723e */ /* 0x000fe200030004ff */
[----:B------:R-:W-:Y:S01]  /*9720*/  LDTM.16dp32bit_t0_t15.x32 R4, tmem[UR4+0xc0] ;  /* 0x0000c004000479ee */ /* 0x000fe20008a80000 */
[----:B------:R-:W3:Y:S01]  /*9730*/  LDTM.16dp32bit_t16_t31.x32 R4, tmem[UR4+0xe0] ;  /* 0x0000e004000479ee */ /* 0x000ee20008aa0000 */
[----:B------:R-:W-:Y:S01]  /*9740*/  NOP ;  /* 0x0000000000007918 */ /* 0x000fe20000000000 */
[--C-:B------:R-:W-:Y:S01]  /*9750*/  HADD2.F32 R45, -RZ, R46.reuse.H0_H0 ;  /* 0x2000002eff2d7230 */ /* 0x100fe20000004100 */
[----:B------:R-:W-:Y:S01]  /*9760*/  R2UR UR5, R71 ;  /* 0x00000000470572ca */ /* 0x000fe200000e0000 */
[----:B------:R-:W-:Y:S01]  /*9770*/  HADD2.F32 R46, -RZ, R46.H1_H1 ;  /* 0x3000002eff2e7230 */ /* 0x000fe20000004100 */
[----:B------:R-:W-:Y:S01]  /*9780*/  F2FP.F16.E5M2.UNPACK_B R54, R75 ;  /* 0x0000004bff36723e */ /* 0x000fe200020004ff */
        /* <DEDUP_REMOVED lines=10> */
[----:B------:R-:W-:Y:S01]  /*9830*/  UIADD3 UR4, UPT, UPT, UR5, 0x1d0, URZ ;  /* 0x000001d005047890 */ /* 0x000fe2000fffe0ff */
[----:B------:R-:W-:Y:S01]  /*9840*/  HADD2.F32 R59, -RZ, R58.H1_H1 ;  /* 0x3000003aff3b7230 */ /* 0x000fe20000004100 */
[----:B------:R-:W-:Y:S01]  /*9850*/  F2FP.F16.E5M2.UNPACK_B R76, R76.H1 ;  /* 0x0000004cff4c723e */ /* 0x000fe200030004ff */
[--C-:B------:R-:W-:Y:S01]  /*9860*/  HADD2.F32 R60, -RZ, R62.reuse.H0_H0 ;  /* 0x2000003eff3c7230 */ /* 0x100fe20000004100 */
[----:B------:R-:W-:Y:S01]  /*9870*/  F2FP.F16.E5M2.UNPACK_B R77, R77.H1 ;  /* 0x0000004dff4d723e */ /* 0x000fe200030004ff */
[----:B------:R-:W-:Y:S01]  /*9880*/  HADD2.F32 R63, -RZ, R62.H1_H1 ;  /* 0x3000003eff3f7230 */ /* 0x000fe20000004100 */
[----:B------:R-:W-:Y:S01]  /*9890*/  F2FP.F16.E5M2.UNPACK_B R78, R78.H1 ;  /* 0x0000004eff4e723e */ /* 0x000fe200030004ff */
[--C-:B------:R-:W-:Y:S01]  /*98a0*/  HADD2.F32 R64, -RZ, R66.reuse.H0_H0 ;  /* 0x20000042ff407230 */ /* 0x100fe20000004100 */
[----:B--2---:R-:W-:Y:S01]  /*98b0*/  UPRMT UR4, UR6, 0x654, UR4 ;  /* 0x0000065406047896 */ /* 0x004fe20008000004 */
        /* <DEDUP_REMOVED lines=8> */
[----:B------:R-:W-:Y:S01]  /*9940*/  SYNCS.ARRIVE.TRANS64.RED.A1T0 RZ, [UR4], RZ ;  /* 0x000000ffffff79a7 */ /* 0x000fe20008100404 */
[C---:B------:R-:W-:Y:S01]  /*9950*/  FMUL R16, R38.reuse, R16 ;  /* 0x0000001026107220 */ /* 0x040fe20000400000 */
[C---:B------:R-:W-:Y:S01]  /*9960*/  FMUL R17, R38.reuse, R17 ;  /* 0x0000001126117220 */ /* 0x040fe20000400000 */
[C---:B------:R-:W-:Y:S01]  /*9970*/  FMUL R0, R38.reuse, R20 ;  /* 0x0000001426007220 */ /* 0x040fe20000400000 */
[C---:B------:R-:W-:Y:S01]  /*9980*/  FMUL R2, R38.reuse, R21 ;  /* 0x0000001526027220 */ /* 0x040fe20000400000 */
[C---:B------:R-:W-:Y:S01]  /*9990*/  FMUL R20, R38.reuse, R25 ;  /* 0x0000001926147220 */ /* 0x040fe20000400000 */
[----:B------:R-:W-:Y:S02]  /*99a0*/  HADD2.F32 R67, -RZ, R66.H1_H1 ;  /* 0x30000042ff437230 */ /* 0x000fe40000004100 */
[C---:B------:R-:W-:Y:S01]  /*99b0*/  FMUL R6, R38.reuse, R6 ;  /* 0x0000000626067220 */ /* 0x040fe20000400000 */
[----:B------:R-:W-:Y:S02]  /*99c0*/  HADD2.F32 R44, -RZ, R72.H1_H1 ;  /* 0x30000048ff2c7230 */ /* 0x000fe40000004100 */
[C---:B------:R-:W-:Y:S01]  /*99d0*/  FMUL R7, R38.reuse, R7 ;  /* 0x0000000726077220 */ /* 0x040fe20000400000 */
[--C-:B------:R-:W-:Y:S02]  /*99e0*/  HADD2.F32 R47, -RZ, R73.reuse.H0_H0 ;  /* 0x20000049ff2f7230 */ /* 0x100fe40000004100 */
[C---:B------:R-:W-:Y:S01]  /*99f0*/  FFMA R6, R41.reuse, R43, R6 ;  /* 0x0000002b29067223 */ /* 0x040fe20000000006 */
[--C-:B------:R-:W-:Y:S02]  /*9a00*/  HADD2.F32 R40, -RZ, R68.reuse.H0_H0 ;  /* 0x20000044ff287230 */ /* 0x100fe40000004100 */
[C---:B------:R-:W-:Y:S01]  /*9a10*/  FFMA R7, R41.reuse, R44, R7 ;  /* 0x0000002c29077223 */ /* 0x040fe20000000007 */
[C---:B------:R-:W-:Y:S01]  /*9a20*/  FFMA R8, R41.reuse, R45, R8 ;  /* 0x0000002d29087223 */ /* 0x040fe20000000008 */
[----:B------:R-:W-:Y:S01]  /*9a30*/  FFMA R9, R41, R46, R9 ;  /* 0x0000002e29097223 */ /* 0x000fe20000000009 */
[----:B------:R-:W-:Y:S02]  /*9a40*/  HADD2.F32 R43, -RZ, R68.H1_H1 ;  /* 0x30000044ff2b7230 */ /* 0x000fe40000004100 */
[C---:B------:R-:W-:Y:S01]  /*9a50*/  FMUL R10, R38.reuse, R10 ;  /* 0x0000000a260a7220 */ /* 0x040fe20000400000 */
[----:B------:R-:W-:Y:S01]  /*9a60*/  HADD2.F32 R48, -RZ, R73.H1_H1 ;  /* 0x30000049ff307230 */ /* 0x000fe20000004100 */
[----:B------:R-:W-:Y:S01]  /*9a70*/  F2FP.SATFINITE.E5M2.F32.PACK_AB_MERGE_C R100, R7, R6, RZ ;  /* 0x000000060764723e */ /* 0x000fe200048060ff */
[C---:B------:R-:W-:Y:S01]  /*9a80*/  FMUL R7, R38.reuse, R24 ;  /* 0x0000001826077220 */ /* 0x040fe20000400000 */
[----:B------:R-:W-:Y:S01]  /*9a90*/  FFMA R10, R41, R47, R10 ;  /* 0x0000002f290a7223 */ /* 0x000fe2000000000a */
[C---:B------:R-:W-:Y:S01]  /*9aa0*/  FMUL R24, R38.reuse, R29 ;  /* 0x0000001d26187220 */ /* 0x040fe20000400000 */
[----:B------:R-:W-:Y:S01]  /*9ab0*/  F2FP.SATFINITE.E5M2.F32.PACK_AB_MERGE_C R100, R5, R4, R100 ;  /* 0x000000040564723e */ /* 0x000fe20004806064 */
[C---:B------:R-:W-:Y:S01]  /*9ac0*/  FMUL R11, R38.reuse, R11 ;  /* 0x0000000b260b7220 */ /* 0x040fe20000400000 */
[--C-:B------:R-:W-:Y:S02]  /*9ad0*/  HADD2.F32 R51, -RZ, R74.reuse.H0_H0 ;  /* 0x2000004aff337230 */ /* 0x100fe40000004100 */
[C---:B------:R-:W-:Y:S01]  /*9ae0*/  FMUL R14, R38.reuse, R14 ;  /* 0x0000000e260e7220 */ /* 0x040fe20000400000 */
[----:B------:R-:W-:Y:S02]  /*9af0*/  HADD2.F32 R52, -RZ, R74.H1_H1 ;  /* 0x3000004aff347230 */ /* 0x000fe40000004100 */
[C---:B------:R-:W-:Y:S01]  /*9b00*/  FFMA R11, R41.reuse, R48, R11 ;  /* 0x00000030290b7223 */ /* 0x040fe2000000000b */
[C---:B------:R-:W-:Y:S01]  /*9b10*/  FFMA R12, R41.reuse, R49, R12 ;  /* 0x00000031290c7223 */ /* 0x040fe2000000000c */
[C---:B------:R-:W-:Y:S01]  /*9b20*/  FFMA R13, R41.reuse, R50, R13 ;  /* 0x00000032290d7223 */ /* 0x040fe2000000000d */
[----:B------:R-:W-:Y:S01]  /*9b30*/  FFMA R14, R41, R51, R14 ;  /* 0x00000033290e7223 */ /* 0x000fe2000000000e */
[C---:B------:R-:W-:Y:S01]  /*9b40*/  FMUL R15, R38.reuse, R15 ;  /* 0x0000000f260f7220 */ /* 0x040fe20000400000 */
[--C-:B------:R-:W-:Y:S01]  /*9b50*/  HADD2.F32 R55, -RZ, R75.reuse.H0_H0 ;  /* 0x2000004bff377230 */ /* 0x100fe20000004100 */
[----:B------:R-:W-:Y:S01]  /*9b60*/  F2FP.SATFINITE.E5M2.F32.PACK_AB_MERGE_C R101, R11, R10, RZ ;  /* 0x0000000a0b65723e */ /* 0x000fe200048060ff */
[----:B------:R-:W-:Y:S02]  /*9b70*/  HADD2.F32 R56, -RZ, R75.H1_H1 ;  /* 0x3000004bff387230 */ /* 0x000fe40000004100 */
[C---:B------:R-:W-:Y:S01]  /*9b80*/  FFMA R15, R41.reuse, R52, R15 ;  /* 0x00000034290f7223 */ /* 0x040fe2000000000f */
[----:B------:R-:W-:Y:S01]  /*9b90*/  FFMA R16, R41, R53, R16 ;  /* 0x0000003529107223 */ /* 0x000fe20000000010 */
[----:B------:R-:W-:Y:S01]  /*9ba0*/  F2FP.SATFINITE.E5M2.F32.PACK_AB_MERGE_C R101, R9, R8, R101 ;  /* 0x000000080965723e */ /* 0x000fe20004806065 */
[----:B------:R-:W-:Y:S01]  /*9bb0*/  FFMA R17, R41, R54, R17 ;  /* 0x0000003629117223 */ /* 0x000fe20000000011 */
[C---:B------:R-:W-:Y:S01]  /*9bc0*/  FMUL R18, R38.reuse, R18 ;  /* 0x0000001226127220 */ /* 0x040fe20000400000 */
[----:B------:R-:W-:Y:S01]  /*9bd0*/  F2FP.SATFINITE.E5M2.F32.PACK_AB_MERGE_C R102, R15, R14, RZ ;  /* 0x0000000e0f66723e */ /* 0x000fe200048060ff */
[C---:B------:R-:W-:Y:S01]  /*9be0*/  FMUL R19, R38.reuse, R19 ;  /* 0x0000001326137220 */ /* 0x040fe20000400000 */
[--C-:B------:R-:W-:Y:S02]  /*9bf0*/  HADD2.F32 R58, -RZ, R76.reuse.H0_H0 ;  /* 0x2000004cff3a7230 */ /* 0x100fe40000004100 */
[----:B------:R-:W-:Y:S01]  /*9c00*/  FFMA R18, R41, R55, R18 ;  /* 0x0000003729127223 */ /* 0x000fe20000000012 */
[----:B------:R-:W-:Y:S01]  /*9c10*/  F2FP.SATFINITE.E5M2.F32.PACK_AB_MERGE_C R102, R13, R12, R102 ;  /* 0x0000000c0d66723e */ /* 0x000fe20004806066 */
[C---:B------:R-:W-:Y:S01]  /*9c20*/  FFMA R19, R41.reuse, R56, R19 ;  /* 0x0000003829137223 */ /* 0x040fe20000000013 */
[----:B------:R-:W-:Y:S02]  /*9c30*/  HADD2.F32 R61, -RZ, R76.H1_H1 ;  /* 0x3000004cff3d7230 */ /* 0x000fe40000004100 */
[C---:B------:R-:W-:Y:S01]  /*9c40*/  FMUL R3, R38.reuse, R22 ;  /* 0x0000001626037220 */ /* 0x040fe20000400000 */
        /* <DEDUP_REMOVED lines=10> */
[C---:B------:R-:W-:Y:S01]  /*9cf0*/  FMUL R23, R38.reuse, R28 ;  /* 0x0000001c26177220 */ /* 0x040fe20000400000 */
[----:B------:R-:W-:Y:S01]  /*9d00*/  F2FP.F16.E5M2.UNPACK_B R79, R79.H1 ;  /* 0x0000004fff4f723e */ /* 0x000fe200030004ff */
        /* <DEDUP_REMOVED lines=9> */
[C---:B------:R-:W-:Y:S01]  /*9da0*/  FFMA R24, R41.reuse, R67, R24 ;  /* 0x0000004329187223 */ /* 0x040fe20000000018 */
[C---:B------:R-:W-:Y:S01]  /*9db0*/  FMUL R28, R38.reuse, R33 ;  /* 0x00000021261c7220 */ /* 0x040fe20000400000 */
[--C-:B------:R-:W-:Y:S02]  /*9dc0*/  HADD2.F32 R42, -RZ, R79.reuse.H0_H0 ;  /* 0x2000004fff2a7230 */ /* 0x100fe40000004100 */
[C---:B------:R-:W-:Y:S01]  /*9dd0*/  FFMA R25, R41.reuse, R66, R25 ;  /* 0x0000004229197223 */ /* 0x040fe20000000019 */
[----:B------:R-:W-:Y:S02]  /*9de0*/  HADD2.F32 R71, -RZ, R79.H1_H1 ;  /* 0x3000004fff477230 */ /* 0x000fe40000004100 */
[C---:B------:R-:W-:Y:S01]  /*9df0*/  FMUL R29, R38.reuse, R34 ;  /* 0x00000022261d7220 */ /* 0x040fe20000400000 */
        /* <DEDUP_REMOVED lines=9> */
[----:B-1----:R-:W-:Y:S01]  /*9e90*/  F2FP.SATFINITE.E5M2.F32.PACK_AB_MERGE_C R105, R22, R21, RZ ;  /* 0x000000151669723e */ /* 0x002fe200048060ff */
[----:B------:R1:W-:Y:S01]  /*9ea0*/  STS.128 [R84+UR44+0x5400], R100 ;  /* 0x0054006454007988 */ /* 0x0003e20008000c2c */
[----:B------:R-:W-:Y:S02]  /*9eb0*/  F2FP.SATFINITE.E5M2.F32.PACK_AB_MERGE_C R64, R26, R25, RZ ;  /* 0x000000191a40723e */ /* 0x000fe400048060ff */
[----:B------:R-:W-:Y:S02]  /*9ec0*/  F2FP.SATFINITE.E5M2.F32.PACK_AB_MERGE_C R67, R30, R29, RZ ;  /* 0x0000001d1e43723e */ /* 0x000fe400048060ff */
[----:B------:R-:W-:Y:S02]  /*9ed0*/  F2FP.SATFINITE.E5M2.F32.PACK_AB_MERGE_C R104, R2, R0, R3 ;  /* 0x000000000268723e */ /* 0x000fe40004806003 */
[----:B------:R-:W-:Y:S02]  /*9ee0*/  F2FP.SATFINITE.E5M2.F32.PACK_AB_MERGE_C R105, R20, R7, R105 ;  /* 0x000000071469723e */ /* 0x000fe40004806069 */
[----:B------:R-:W-:Y:S02]  /*9ef0*/  F2FP.SATFINITE.E5M2.F32.PACK_AB_MERGE_C R106, R24, R23, R64 ;  /* 0x00000017186a723e */ /* 0x000fe40004806040 */
[----:B------:R-:W-:Y:S02]  /*9f00*/  F2FP.SATFINITE.E5M2.F32.PACK_AB_MERGE_C R107, R28, R27, R67 ;  /* 0x0000001b1c6b723e */ /* 0x000fe40004806043 */
[----:B------:R-:W-:Y:S03]  /*9f10*/  IADD3 R36, PT, PT, R36, 0x1, RZ ;  /* 0x0000000124247810 */ /* 0x000fe60007ffe0ff */
        /* <DEDUP_REMOVED lines=18> */
.L_x_147:
[----:B------:R-:W-:Y:S05]  /*a040*/  BSYNC.RECONVERGENT B0 ;  /* 0x0000000000007941 */ /* 0x000fea0003800200 */
.L_x_146:
[----:B------:R-:W-:Y:S01]  /*a050*/  R2UR UR4, R87 ;  /* 0x00000000570472ca */ /* 0x000fe200000e0000 */
[----:B------:R-:W-:Y:S01]  /*a060*/  BAR.SYNC.DEFER_BLOCKING 0x1, 0x80 ;  /* 0x0042000000007b1d */ /* 0x000fe20000010000 */
[C---:B------:R-:W-:Y:S01]  /*a070*/  ISETP.NE.AND P0, PT, R89.reuse, 0x2, PT ;  /* 0x000000025900780c */ /* 0x040fe20003f05270 */
[----:B------:R-:W-:Y:S01]  /*a080*/  UISETP.NE.AND UP0, UPT, UR45, URZ, UPT ;  /* 0x000000ff2d00728c */ /* 0x000fe2000bf05270 */
[----:B------:R-:W-:Y:S01]  /*a090*/  ISETP.NE.AND P1, PT, R36, 0x4, PT ;  /* 0x000000042400780c */ /* 0x000fe20003f25270 */
[----:B------:R-:W-:Y:S01]  /*a0a0*/  UIADD3 UR20, UPT, UPT, UR37, UR59, URZ ;  /* 0x0000003b25147290 */ /* 0x000fe2000fffe0ff */
[----:B------:R-:W-:Y:S02]  /*a0b0*/  SEL R5, RZ, 0x1, P0 ;  /* 0x00000001ff057807 */ /* 0x000fe40000000000 */
[----:B------:R-:W-:Y:S02]  /*a0c0*/  SEL R3, RZ, 0x1, P1 ;  /* 0x00000001ff037807 */ /* 0x000fe40000800000 */
[----:B------:R-:W-:Y:S02]  /*a0d0*/  LOP3.LUT R92, R92, R5, RZ, 0x3c, !PT ;  /* 0x000000055c5c7212 */ /* 0x000fe400078e3cff */
[----:B------:R-:W-:Y:S01]  /*a0e0*/  LOP3.LUT R94, R94, R3, RZ, 0x3c, !PT ;  /* 0x000000035e5e7212 */ /* 0x000fe200078e3cff */
[----:B------:R-:W-:Y:S01]  /*a0f0*/  UIADD3 UR16, UPT, UPT, UR38, UR4, URZ ;  /* 0x0000000426107290 */ /* 0x000fe2000fffe0ff */
[----:B------:R-:W-:Y:S02]  /*a100*/  SEL R89, R89, RZ, P0 ;  /* 0x000000ff59597207 */ /* 0x000fe40000000000 */
[----:B------:R-:W-:Y:S01]  /*a110*/  SEL R36, R36, RZ, P1 ;  /* 0x000000ff24247207 */ /* 0x000fe20000800000 */
[----:B------:R-:W-:Y:S01]  /*a120*/  UMOV UR36, UR58 ;  /* 0x0000003a00247c82 */ /* 0x000fe20008000000 */
[----:B------:R-:W-:Y:S07]  /*a130*/  BRA.U UP0, `(.L_x_148) ;  /* 0xffffffb900e07547 */ /* 0x000fee000b83ffff */
[----:B------:R-:W-:Y:S05]  /*a140*/  EXIT ;  /* 0x000000000000794d */ /* 0x000fea0003800000 */
.L_x_25:
[----:B--2---:R2:W3:Y:S02]  /*a150*/  SYNCS.PHASECHK.TRANS64.TRYWAIT P0, [R0+URZ+0x200], R3 ;  /* 0x00020003000075a7 */ /* 0x0044e400080011ff */
[----:B---3--:R-:W-:Y:S05]  /*a160*/  @!P0 NANOSLEEP.SYNCS 0x989680 ;  /* 0x009896800000895d */ /* 0x008fea0003900000 */
[----:B------:R-:W3:Y:S02]  /*a170*/  @!P0 SYNCS.PHASECHK.TRANS64 P0, [R0+URZ+0x200], R3 ;  /* 0x00020003000085a7 */ /* 0x000ee400080010ff */
[----:B---3--:R-:W-:Y:S05]  /*a180*/  @!P0 BRA `(.L_x_25) ;  /* 0xfffffffc00f08947 */ /* 0x008fea000383ffff */
[----:B------:R-:W-:Y:S05]  /*a190*/  BRA `(.L_x_149) ;  /* 0xffffff7800747947 */ /* 0x000fea000383ffff */
.L_x_28:
[----:B--2---:R-:W-:-:S07]  /*a1a0*/  MOV R0, UR33 ;  /* 0x0000002100007c02 */ /* 0x004fce0008000f00 */
.L_x_150:
[----:B--2---:R2:W3:Y:S02]  /*a1b0*/  SYNCS.PHASECHK.TRANS64.TRYWAIT P0, [R0+URZ+0xa0], R3 ;  /* 0x0000a003000075a7 */ /* 0x0044e400080011ff */
[----:B---3--:R-:W-:Y:S05]  /*a1c0*/  @!P0 NANOSLEEP.SYNCS 0x989680 ;  /* 0x009896800000895d */ /* 0x008fea0003900000 */
[----:B------:R-:W3:Y:S02]  /*a1d0*/  @!P0 SYNCS.PHASECHK.TRANS64 P0, [R0+URZ+0xa0], R3 ;  /* 0x0000a003000085a7 */ /* 0x000ee400080010ff */
[----:B---3--:R-:W-:Y:S05]  /*a1e0*/  @!P0 BRA `(.L_x_150) ;  /* 0xfffffffc00f08947 */ /* 0x008fea000383ffff */
[----:B------:R-:W-:Y:S05]  /*a1f0*/  BRA `(.L_x_27) ;  /* 0xffffff7800b47947 */ /* 0x000fea000383ffff */
.L_x_35:
[----:B-1----:R-:W-:-:S07]  /*a200*/  MOV R0, UR17 ;  /* 0x0000001100007c02 */ /* 0x002fce0008000f00 */
.L_x_151:
[----:B-1----:R1:W2:Y:S02]  /*a210*/  SYNCS.PHASECHK.TRANS64.TRYWAIT P0, [R0+URZ+0xa0], R3 ;  /* 0x0000a003000075a7 */ /* 0x0022a400080011ff */
[----:B--2---:R-:W-:Y:S05]  /*a220*/  @!P0 NANOSLEEP.SYNCS 0x989680 ;  /* 0x009896800000895d */ /* 0x004fea0003900000 */
[----:B------:R-:W2:Y:S02]  /*a230*/  @!P0 SYNCS.PHASECHK.TRANS64 P0, [R0+URZ+0xa0], R3 ;  /* 0x0000a003000085a7 */ /* 0x000ea400080010ff */
[----:B--2---:R-:W-:Y:S05]  /*a240*/  @!P0 BRA `(.L_x_151) ;  /* 0xfffffffc00f08947 */ /* 0x004fea000383ffff */
[----:B------:R-:W-:Y:S05]  /*a250*/  BRA `(.L_x_34) ;  /* 0xffffff7c00707947 */ /* 0x000fea000383ffff */
.L_x_40:
[----:B-1----:R1:W2:Y:S02]  /*a260*/  SYNCS.PHASECHK.TRANS64.TRYWAIT P0, [R3+URZ+0x190], R0 ;  /* 0x00019000030075a7 */ /* 0x0022a400080011ff */
[----:B--2---:R-:W-:Y:S05]  /*a270*/  @!P0 NANOSLEEP.SYNCS 0x989680 ;  /* 0x009896800000895d */ /* 0x004fea0003900000 */
[----:B------:R-:W2:Y:S02]  /*a280*/  @!P0 SYNCS.PHASECHK.TRANS64 P0, [R3+URZ+0x190], R0 ;  /* 0x00019000030085a7 */ /* 0x000ea400080010ff */
[----:B--2---:R-:W-:Y:S05]  /*a290*/  @!P0 BRA `(.L_x_40) ;  /* 0xfffffffc00f08947 */ /* 0x004fea000383ffff */
[----:B------:R-:W-:Y:S05]  /*a2a0*/  BRA `(.L_x_152) ;  /* 0xffffff8000107947 */ /* 0x000fea000383ffff */
.L_x_44:
[----:B-1----:R-:W-:-:S07]  /*a2b0*/  MOV R0, UR4 ;  /* 0x0000000400007c02 */ /* 0x002fce0008000f00 */
.L_x_153:
[----:B-1----:R1:W2:Y:S02]  /*a2c0*/  SYNCS.PHASECHK.TRANS64.TRYWAIT P0, [R0+URZ], R3 ;  /* 0x00000003000075a7 */ /* 0x0022a400080011ff */
[----:B--2---:R-:W-:Y:S05]  /*a2d0*/  @!P0 NANOSLEEP.SYNCS 0x989680 ;  /* 0x009896800000895d */ /* 0x004fea0003900000 */
[----:B------:R-:W2:Y:S02]  /*a2e0*/  @!P0 SYNCS.PHASECHK.TRANS64 P0, [R0+URZ], R3 ;  /* 0x00000003000085a7 */ /* 0x000ea400080010ff */
[----:B--2---:R-:W-:Y:S05]  /*a2f0*/  @!P0 BRA `(.L_x_153) ;  /* 0xfffffffc00f08947 */ /* 0x004fea000383ffff */
[----:B------:R-:W-:Y:S05]  /*a300*/  BRA `(.L_x_154) ;  /* 0xffffff8400b87947 */ /* 0x000fea000383ffff */
.L_x_45:
[----:B------:R-:W-:-:S07]  /*a310*/  MOV R0, UR5 ;  /* 0x0000000500007c02 */ /* 0x000fce0008000f00 */
.L_x_155:
[----:B-1----:R1:W2:Y:S02]  /*a320*/  SYNCS.PHASECHK.TRANS64.TRYWAIT P0, [R0+URZ], R3 ;  /* 0x00000003000075a7 */ /* 0x0022a400080011ff */
[----:B--2---:R-:W-:Y:S05]  /*a330*/  @!P0 NANOSLEEP.SYNCS 0x989680 ;  /* 0x009896800000895d */ /* 0x004fea0003900000 */
[----:B------:R-:W2:Y:S02]  /*a340*/  @!P0 SYNCS.PHASECHK.TRANS64 P0, [R0+URZ], R3 ;  /* 0x00000003000085a7 */ /* 0x000ea400080010ff */
[----:B--2---:R-:W-:Y:S05]  /*a350*/  @!P0 BRA `(.L_x_155) ;  /* 0xfffffffc00f08947 */ /* 0x004fea000383ffff */
[----:B------:R-:W-:Y:S05]  /*a360*/  BRA `(.L_x_156) ;  /* 0xffffff8400c47947 */ /* 0x000fea000383ffff */
.L_x_46:
[----:B------:R-:W-:-:S07]  /*a370*/  MOV R0, UR5 ;  /* 0x0000000500007c02 */ /* 0x000fce0008000f00 */
.L_x_157:
[----:B-1----:R1:W2:Y:S02]  /*a380*/  SYNCS.PHASECHK.TRANS64.TRYWAIT P0, [R0+URZ], R3 ;  /* 0x00000003000075a7 */ /* 0x0022a400080011ff */
[----:B--2---:R-:W-:Y:S05]  /*a390*/  @!P0 NANOSLEEP.SYNCS 0x989680 ;  /* 0x009896800000895d */ /* 0x004fea0003900000 */
[----:B------:R-:W2:Y:S02]  /*a3a0*/  @!P0 SYNCS.PHASECHK.TRANS64 P0, [R0+URZ], R3 ;  /* 0x00000003000085a7 */ /* 0x000ea400080010ff */
[----:B--2---:R-:W-:Y:S05]  /*a3b0*/  @!P0 BRA `(.L_x_157) ;  /* 0xfffffffc00f08947 */ /* 0x004fea000383ffff */
[----:B------:R-:W-:Y:S05]  /*a3c0*/  BRA `(.L_x_158) ;  /* 0xffffff8400d07947 */ /* 0x000fea000383ffff */
.L_x_47:
[----:B------:R-:W-:-:S07]  /*a3d0*/  MOV R0, UR5 ;  /* 0x0000000500007c02 */ /* 0x000fce0008000f00 */
.L_x_159:
[----:B-1----:R1:W2:Y:S02]  /*a3e0*/  SYNCS.PHASECHK.TRANS64.TRYWAIT P0, [R0+URZ], R3 ;  /* 0x00000003000075a7 */ /* 0x0022a400080011ff */
[----:B--2---:R-:W-:Y:S05]  /*a3f0*/  @!P0 NANOSLEEP.SYNCS 0x989680 ;  /* 0x009896800000895d */ /* 0x004fea0003900000 */
[----:B------:R-:W2:Y:S02]  /*a400*/  @!P0 SYNCS.PHASECHK.TRANS64 P0, [R0+URZ], R3 ;  /* 0x00000003000085a7 */ /* 0x000ea400080010ff */
[----:B--2---:R-:W-:Y:S05]  /*a410*/  @!P0 BRA `(.L_x_159) ;  /* 0xfffffffc00f08947 */ /* 0x004fea000383ffff */
[----:B------:R-:W-:Y:S05]  /*a420*/  BRA `(.L_x_160) ;  /* 0xffffff8400dc7947 */ /* 0x000fea000383ffff */
.L_x_48:
[----:B------:R-:W-:-:S07]  /*a430*/  MOV R0, UR5 ;  /* 0x0000000500007c02 */ /* 0x000fce0008000f00 */
.L_x_161:
[----:B-1----:R1:W2:Y:S02]  /*a440*/  SYNCS.PHASECHK.TRANS64.TRYWAIT P0, [R0+URZ], R3 ;  /* 0x00000003000075a7 */ /* 0x0022a400080011ff */
[----:B--2---:R-:W-:Y:S05]  /*a450*/  @!P0 NANOSLEEP.SYNCS 0x989680 ;  /* 0x009896800000895d */ /* 0x004fea0003900000 */
[----:B------:R-:W2:Y:S02]  /*a460*/  @!P0 SYNCS.PHASECHK.TRANS64 P0, [R0+URZ], R3 ;  /* 0x00000003000085a7 */ /* 0x000ea400080010ff */
[----:B--2---:R-:W-:Y:S05]  /*a470*/  @!P0 BRA `(.L_x_161) ;  /* 0xfffffffc00f08947 */ /* 0x004fea000383ffff */
[----:B------:R-:W-:Y:S05]  /*a480*/  BRA `(.L_x_162) ;  /* 0xffffff8400e87947 */ /* 0x000fea000383ffff */
.L_x_49:
[----:B------:R-:W-:-:S07]  /*a490*/  MOV R0, UR5 ;  /* 0x0000000500007c02 */ /* 0x000fce0008000f00 */
.L_x_163:
[----:B-1----:R1:W2:Y:S02]  /*a4a0*/  SYNCS.PHASECHK.TRANS64.TRYWAIT P0, [R0+URZ], R3 ;  /* 0x00000003000075a7 */ /* 0x0022a400080011ff */
[----:B--2---:R-:W-:Y:S05]  /*a4b0*/  @!P0 NANOSLEEP.SYNCS 0x989680 ;  /* 0x009896800000895d */ /* 0x004fea0003900000 */
[----:B------:R-:W2:Y:S02]  /*a4c0*/  @!P0 SYNCS.PHASECHK.TRANS64 P0, [R0+URZ], R3 ;  /* 0x00000003000085a7 */ /* 0x000ea400080010ff */
[----:B--2---:R-:W-:Y:S05]  /*a4d0*/  @!P0 BRA `(.L_x_163) ;  /* 0xfffffffc00f08947 */ /* 0x004fea000383ffff */
[----:B------:R-:W-:Y:S05]  /*a4e0*/  BRA `(.L_x_164) ;  /* 0xffffff8400f47947 */ /* 0x000fea000383ffff */
.L_x_50:
[----:B------:R-:W-:-:S07]  /*a4f0*/  MOV R0, UR5 ;  /* 0x0000000500007c02 */ /* 0x000fce0008000f00 */
.L_x_165:
[----:B-1----:R1:W2:Y:S02]  /*a500*/  SYNCS.PHASECHK.TRANS64.TRYWAIT P0, [R0+URZ], R3 ;  /* 0x00000003000075a7 */ /* 0x0022a400080011ff */
[----:B--2---:R-:W-:Y:S05]  /*a510*/  @!P0 NANOSLEEP.SYNCS 0x989680 ;  /* 0x009896800000895d */ /* 0x004fea0003900000 */
[----:B------:R-:W2:Y:S02]  /*a520*/  @!P0 SYNCS.PHASECHK.TRANS64 P0, [R0+URZ], R3 ;  /* 0x00000003000085a7 */ /* 0x000ea400080010ff */
[----:B--2---:R-:W-:Y:S05]  /*a530*/  @!P0 BRA `(.L_x_165) ;  /* 0xfffffffc00f08947 */ /* 0x004fea000383ffff */
[----:B------:R-:W-:Y:S05]  /*a540*/  BRA `(.L_x_166) ;  /* 0xffffff8800007947 */ /* 0x000fea000383ffff */
.L_x_51:
[----:B------:R-:W-:-:S07]  /*a550*/  MOV R0, UR5 ;  /* 0x0000000500007c02 */ /* 0x000fce0008000f00 */
.L_x_167:
[----:B-1----:R1:W2:Y:S02]  /*a560*/  SYNCS.PHASECHK.TRANS64.TRYWAIT P0, [R0+URZ], R3 ;  /* 0x00000003000075a7 */ /* 0x0022a400080011ff */
[----:B--2---:R-:W-:Y:S05]  /*a570*/  @!P0 NANOSLEEP.SYNCS 0x989680 ;  /* 0x009896800000895d */ /* 0x004fea0003900000 */
[----:B------:R-:W2:Y:S02]  /*a580*/  @!P0 SYNCS.PHASECHK.TRANS64 P0, [R0+URZ], R3 ;  /* 0x00000003000085a7 */ /* 0x000ea400080010ff */
[----:B--2---:R-:W-:Y:S05]  /*a590*/  @!P0 BRA `(.L_x_167) ;  /* 0xfffffffc00f08947 */ /* 0x004fea000383ffff */
[----:B------:R-:W-:Y:S05]  /*a5a0*/  BRA `(.L_x_168) ;  /* 0xffffff88000c7947 */ /* 0x000fea000383ffff */
.L_x_52:
[----:B------:R-:W-:-:S07]  /*a5b0*/  MOV R0, UR5 ;  /* 0x0000000500007c02 */ /* 0x000fce0008000f00 */
.L_x_169:
[----:B-1----:R1:W2:Y:S02]  /*a5c0*/  SYNCS.PHASECHK.TRANS64.TRYWAIT P0, [R0+URZ], R3 ;  /* 0x00000003000075a7 */ /* 0x0022a400080011ff */
[----:B--2---:R-:W-:Y:S05]  /*a5d0*/  @!P0 NANOSLEEP.SYNCS 0x989680 ;  /* 0x009896800000895d */ /* 0x004fea0003900000 */
[----:B------:R-:W2:Y:S02]  /*a5e0*/  @!P0 SYNCS.PHASECHK.TRANS64 P0, [R0+URZ], R3 ;  /* 0x00000003000085a7 */ /* 0x000ea400080010ff */
[----:B--2---:R-:W-:Y:S05]  /*a5f0*/  @!P0 BRA `(.L_x_169) ;  /* 0xfffffffc00f08947 */ /* 0x004fea000383ffff */
[----:B------:R-:W-:Y:S05]  /*a600*/  BRA `(.L_x_170) ;  /* 0xffffff8800187947 */ /* 0x000fea000383ffff */
.L_x_53:
[----:B------:R-:W-:-:S07]  /*a610*/  MOV R0, UR5 ;  /* 0x0000000500007c02 */ /* 0x000fce0008000f00 */
.L_x_171:
[----:B-1----:R1:W2:Y:S02]  /*a620*/  SYNCS.PHASECHK.TRANS64.TRYWAIT P0, [R0+URZ], R3 ;  /* 0x00000003000075a7 */ /* 0x0022a400080011ff */
[----:B--2---:R-:W-:Y:S05]  /*a630*/  @!P0 NANOSLEEP.SYNCS 0x989680 ;  /* 0x009896800000895d */ /* 0x004fea0003900000 */
[----:B------:R-:W2:Y:S02]  /*a640*/  @!P0 SYNCS.PHASECHK.TRANS64 P0, [R0+URZ], R3 ;  /* 0x00000003000085a7 */ /* 0x000ea400080010ff */
[----:B--2---:R-:W-:Y:S05]  /*a650*/  @!P0 BRA `(.L_x_171) ;  /* 0xfffffffc00f08947 */ /* 0x004fea000383ffff */
[----:B------:R-:W-:Y:S05]  /*a660*/  BRA `(.L_x_172) ;  /* 0xffffff8800247947 */ /* 0x000fea000383ffff */
.L_x_54:
[----:B------:R-:W-:-:S07]  /*a670*/  MOV R0, UR5 ;  /* 0x0000000500007c02 */ /* 0x000fce0008000f00 */
.L_x_173:
[----:B-1----:R1:W2:Y:S02]  /*a680*/  SYNCS.PHASECHK.TRANS64.TRYWAIT P0, [R0+URZ], R3 ;  /* 0x00000003000075a7 */ /* 0x0022a400080011ff */
[----:B--2---:R-:W-:Y:S05]  /*a690*/  @!P0 NANOSLEEP.SYNCS 0x989680 ;  /* 0x009896800000895d */ /* 0x004fea0003900000 */
[----:B------:R-:W2:Y:S02]  /*a6a0*/  @!P0 SYNCS.PHASECHK.TRANS64 P0, [R0+URZ], R3 ;  /* 0x00000003000085a7 */ /* 0x000ea400080010ff */
[----:B--2---:R-:W-:Y:S05]  /*a6b0*/  @!P0 BRA `(.L_x_173) ;  /* 0xfffffffc00f08947 */ /* 0x004fea000383ffff */
[----:B------:R-:W-:Y:S05]  /*a6c0*/  BRA `(.L_x_174) ;  /* 0xffffff8800307947 */ /* 0x000fea000383ffff */
.L_x_55:
[----:B------:R-:W-:-:S07]  /*a6d0*/  MOV R0, UR5 ;  /* 0x0000000500007c02 */ /* 0x000fce0008000f00 */
.L_x_175:
[----:B-1----:R1:W2:Y:S02]  /*a6e0*/  SYNCS.PHASECHK.TRANS64.TRYWAIT P0, [R0+URZ], R3 ;  /* 0x00000003000075a7 */ /* 0x0022a400080011ff */
[----:B--2---:R-:W-:Y:S05]  /*a6f0*/  @!P0 NANOSLEEP.SYNCS 0x989680 ;  /* 0x009896800000895d */ /* 0x004fea0003900000 */
[----:B------:R-:W2:Y:S02]  /*a700*/  @!P0 SYNCS.PHASECHK.TRANS64 P0, [R0+URZ], R3 ;  /* 0x00000003000085a7 */ /* 0x000ea400080010ff */
[----:B--2---:R-:W-:Y:S05]  /*a710*/  @!P0 BRA `(.L_x_175) ;  /* 0xfffffffc00f08947 */ /* 0x004fea000383ffff */
[----:B------:R-:W-:Y:S05]  /*a720*/  BRA `(.L_x_176) ;  /* 0xffffff88003c7947 */ /* 0x000fea000383ffff */
.L_x_56:
[----:B------:R-:W-:-:S07]  /*a730*/  MOV R0, UR5 ;  /* 0x0000000500007c02 */ /* 0x000fce0008000f00 */
.L_x_177:
[----:B-1----:R1:W2:Y:S02]  /*a740*/  SYNCS.PHASECHK.TRANS64.TRYWAIT P0, [R0+URZ], R3 ;  /* 0x00000003000075a7 */ /* 0x0022a400080011ff */
[----:B--2---:R-:W-:Y:S05]  /*a750*/  @!P0 NANOSLEEP.SYNCS 0x989680 ;  /* 0x009896800000895d */ /* 0x004fea0003900000 */
[----:B------:R-:W2:Y:S02]  /*a760*/  @!P0 SYNCS.PHASECHK.TRANS64 P0, [R0+URZ], R3 ;  /* 0x00000003000085a7 */ /* 0x000ea400080010ff */
[----:B--2---:R-:W-:Y:S05]  /*a770*/  @!P0 BRA `(.L_x_177) ;  /* 0xfffffffc00f08947 */ /* 0x004fea000383ffff */
[----:B------:R-:W-:Y:S05]  /*a780*/  BRA `(.L_x_178) ;  /* 0xffffff8800487947 */ /* 0x000fea000383ffff */
.L_x_57:
[----:B------:R-:W-:-:S07]  /*a790*/  MOV R0, UR5 ;  /* 0x0000000500007c02 */ /* 0x000fce0008000f00 */
.L_x_179:
[----:B-1----:R1:W2:Y:S02]  /*a7a0*/  SYNCS.PHASECHK.TRANS64.TRYWAIT P0, [R0+URZ], R3 ;  /* 0x00000003000075a7 */ /* 0x0022a400080011ff */
[----:B--2---:R-:W-:Y:S05]  /*a7b0*/  @!P0 NANOSLEEP.SYNCS 0x989680 ;  /* 0x009896800000895d */ /* 0x004fea0003900000 */
[----:B------:R-:W2:Y:S02]  /*a7c0*/  @!P0 SYNCS.PHASECHK.TRANS64 P0, [R0+URZ], R3 ;  /* 0x00000003000085a7 */ /* 0x000ea400080010ff */
[----:B--2---:R-:W-:Y:S05]  /*a7d0*/  @!P0 BRA `(.L_x_179) ;  /* 0xfffffffc00f08947 */ /* 0x004fea000383ffff */
[----:B------:R-:W-:Y:S05]  /*a7e0*/  BRA `(.L_x_180) ;  /* 0xffffff8800547947 */ /* 0x000fea000383ffff */
.L_x_58:
[----:B------:R-:W-:-:S07]  /*a7f0*/  MOV R0, UR5 ;  /* 0x0000000500007c02 */ /* 0x000fce0008000f00 */
.L_x_181:
[----:B-1----:R1:W2:Y:S02]  /*a800*/  SYNCS.PHASECHK.TRANS64.TRYWAIT P0, [R0+URZ], R3 ;  /* 0x00000003000075a7 */ /* 0x0022a400080011ff */
[----:B--2---:R-:W-:Y:S05]  /*a810*/  @!P0 NANOSLEEP.SYNCS 0x989680 ;  /* 0x009896800000895d */ /* 0x004fea0003900000 */
[----:B------:R-:W2:Y:S02]  /*a820*/  @!P0 SYNCS.PHASECHK.TRANS64 P0, [R0+URZ], R3 ;  /* 0x00000003000085a7 */ /* 0x000ea400080010ff */
[----:B--2---:R-:W-:Y:S05]  /*a830*/  @!P0 BRA `(.L_x_181) ;  /* 0xfffffffc00f08947 */ /* 0x004fea000383ffff */
[----:B------:R-:W-:Y:S05]  /*a840*/  BRA `(.L_x_182) ;  /* 0xffffff8800607947 */ /* 0x000fea000383ffff */
.L_x_59:
[----:B------:R-:W-:-:S07]  /*a850*/  MOV R0, UR5 ;  /* 0x0000000500007c02 */ /* 0x000fce0008000f00 */
.L_x_183:
[----:B-1----:R1:W2:Y:S02]  /*a860*/  SYNCS.PHASECHK.TRANS64.TRYWAIT P0, [R0+URZ], R3 ;  /* 0x00000003000075a7 */ /* 0x0022a400080011ff */
[----:B--2---:R-:W-:Y:S05]  /*a870*/  @!P0 NANOSLEEP.SYNCS 0x989680 ;  /* 0x009896800000895d */ /* 0x004fea0003900000 */
[----:B------:R-:W2:Y:S02]  /*a880*/  @!P0 SYNCS.PHASECHK.TRANS64 P0, [R0+URZ], R3 ;  /* 0x00000003000085a7 */ /* 0x000ea400080010ff */
[----:B--2---:R-:W-:Y:S05]  /*a890*/  @!P0 BRA `(.L_x_183) ;  /* 0xfffffffc00f08947 */ /* 0x004fea000383ffff */
[----:B------:R-:W-:Y:S05]  /*a8a0*/  BRA `(.L_x_184) ;  /* 0xffffff88006c7947 */ /* 0x000fea000383ffff */
.L_x_60:
[----:B------:R-:W-:-:S07]  /*a8b0*/  MOV R0, UR5 ;  /* 0x0000000500007c02 */ /* 0x000fce0008000f00 */
.L_x_185:
[----:B-1----:R1:W2:Y:S02]  /*a8c0*/  SYNCS.PHASECHK.TRANS64.TRYWAIT P0, [R0+URZ], R3 ;  /* 0x00000003000075a7 */ /* 0x0022a400080011ff */
[----:B--2---:R-:W-:Y:S05]  /*a8d0*/  @!P0 NANOSLEEP.SYNCS 0x989680 ;  /* 0x009896800000895d */ /* 0x004fea0003900000 */
[----:B------:R-:W2:Y:S02]  /*a8e0*/  @!P0 SYNCS.PHASECHK.TRANS64 P0, [R0+URZ], R3 ;  /* 0x00000003000085a7 */ /* 0x000ea400080010ff */
[----:B--2---:R-:W-:Y:S05]  /*a8f0*/  @!P0 BRA `(.L_x_185) ;  /* 0xfffffffc00f08947 */ /* 0x004fea000383ffff */
[----:B------:R-:W-:Y:S05]  /*a900*/  BRA `(.L_x_186) ;  /* 0xffffff8800787947 */ /* 0x000fea000383ffff */
.L_x_61:
[----:B------:R-:W-:-:S07]  /*a910*/  MOV R0, UR5 ;  /* 0x0000000500007c02 */ /* 0x000fce0008000f00 */
.L_x_187:
[----:B-1----:R1:W2:Y:S02]  /*a920*/  SYNCS.PHASECHK.TRANS64.TRYWAIT P0, [R0+URZ], R3 ;  /* 0x00000003000075a7 */ /* 0x0022a400080011ff */
[----:B--2---:R-:W-:Y:S05]  /*a930*/  @!P0 NANOSLEEP.SYNCS 0x989680 ;  /* 0x009896800000895d */ /* 0x004fea0003900000 */
[----:B------:R-:W2:Y:S02]  /*a940*/  @!P0 SYNCS.PHASECHK.TRANS64 P0, [R0+URZ], R3 ;  /* 0x00000003000085a7 */ /* 0x000ea400080010ff */
[----:B--2---:R-:W-:Y:S05]  /*a950*/  @!P0 BRA `(.L_x_187) ;  /* 0xfffffffc00f08947 */ /* 0x004fea000383ffff */
[----:B------:R-:W-:Y:S05]  /*a960*/  BRA `(.L_x_188) ;  /* 0xffffff8800847947 */ /* 0x000fea000383ffff */
.L_x_62:
[----:B------:R-:W-:-:S07]  /*a970*/  MOV R0, UR5 ;  /* 0x0000000500007c02 */ /* 0x000fce0008000f00 */
.L_x_189:
[----:B-1----:R1:W2:Y:S02]  /*a980*/  SYNCS.PHASECHK.TRANS64.TRYWAIT P0, [R0+URZ], R3 ;  /* 0x00000003000075a7 */ /* 0x0022a400080011ff */
[----:B--2---:R-:W-:Y:S05]  /*a990*/  @!P0 NANOSLEEP.SYNCS 0x989680 ;  /* 0x009896800000895d */ /* 0x004fea0003900000 */
[----:B------:R-:W2:Y:S02]  /*a9a0*/  @!P0 SYNCS.PHASECHK.TRANS64 P0, [R0+URZ], R3 ;  /* 0x00000003000085a7 */ /* 0x000ea400080010ff */
[----:B--2---:R-:W-:Y:S05]  /*a9b0*/  @!P0 BRA `(.L_x_189) ;  /* 0xfffffffc00f08947 */ /* 0x004fea000383ffff */
[----:B------:R-:W-:Y:S05]  /*a9c0*/  BRA `(.L_x_190) ;  /* 0xffffff8800907947 */ /* 0x000fea000383ffff */
.L_x_65:
[----:B-1----:R1:W2:Y:S02]  /*a9d0*/  SYNCS.PHASECHK.TRANS64.TRYWAIT P0, [R2+URZ+0x1f0], R5 ;  /* 0x0001f005020075a7 */ /* 0x0022a400080011ff */
[----:B--2---:R-:W-:Y:S05]  /*a9e0*/  @!P0 NANOSLEEP.SYNCS 0x989680 ;  /* 0x009896800000895d */ /* 0x004fea0003900000 */
[----:B------:R-:W2:Y:S02]  /*a9f0*/  @!P0 SYNCS.PHASECHK.TRANS64 P0, [R2+URZ+0x1f0], R5 ;  /* 0x0001f005020085a7 */ /* 0x000ea400080010ff */
[----:B--2---:R-:W-:Y:S05]  /*aa00*/  @!P0 BRA `(.L_x_65) ;  /* 0xfffffffc00f08947 */ /* 0x004fea000383ffff */
[----:B------:R-:W-:Y:S05]  /*aa10*/  BRA `(.L_x_191) ;  /* 0xffffff8800f47947 */ /* 0x000fea000383ffff */
.L_x_66:
[----:B------:R-:W-:-:S07]  /*aa20*/  MOV R2, UR4 ;  /* 0x0000000400027c02 */ /* 0x000fce0008000f00 */
.L_x_192:
[----:B-1----:R1:W2:Y:S02]  /*aa30*/  SYNCS.PHASECHK.TRANS64.TRYWAIT P0, [R2+URZ+0x1a0], R5 ;  /* 0x0001a005020075a7 */ /* 0x0022a400080011ff */
[----:B--2---:R-:W-:Y:S05]  /*aa40*/  @!P0 NANOSLEEP.SYNCS 0x989680 ;  /* 0x009896800000895d */ /* 0x004fea0003900000 */
[----:B------:R-:W2:Y:S02]  /*aa50*/  @!P0 SYNCS.PHASECHK.TRANS64 P0, [R2+URZ+0x1a0], R5 ;  /* 0x0001a005020085a7 */ /* 0x000ea400080010ff */
[----:B--2---:R-:W-:Y:S05]  /*aa60*/  @!P0 BRA `(.L_x_192) ;  /* 0xfffffffc00f08947 */ /* 0x004fea000383ffff */
[----:B------:R-:W-:Y:S05]  /*aa70*/  BRA `(.L_x_193) ;  /* 0xffffff8c00047947 */ /* 0x000fea000383ffff */
.L_x_67:
[----:B-1----:R1:W2:Y:S02]  /*aa80*/  SYNCS.PHASECHK.TRANS64.TRYWAIT P1, [R2+URZ+0x190], R5 ;  /* 0x00019005020075a7 */ /* 0x0022a400080211ff */
[----:B--2---:R-:W-:Y:S05]  /*aa90*/  @!P1 NANOSLEEP.SYNCS 0x989680 ;  /* 0x009896800000995d */ /* 0x004fea0003900000 */
[----:B------:R-:W2:Y:S02]  /*aaa0*/  @!P1 SYNCS.PHASECHK.TRANS64 P1, [R2+URZ+0x190], R5 ;  /* 0x00019005020095a7 */ /* 0x000ea400080210ff */
[----:B--2---:R-:W-:Y:S05]  /*aab0*/  @!P1 BRA `(.L_x_67) ;  /* 0xfffffffc00f09947 */ /* 0x004fea000383ffff */
[----:B------:R-:W-:Y:S05]  /*aac0*/  BRA `(.L_x_194) ;  /* 0xffffff8c00347947 */ /* 0x000fea000383ffff */
.L_x_70:
[----:B------:R-:W-:-:S07]  /*aad0*/  MOV R0, UR4 ;  /* 0x0000000400007c02 */ /* 0x000fce0008000f00 */
.L_x_195:
[----:B-1----:R1:W2:Y:S02]  /*aae0*/  SYNCS.PHASECHK.TRANS64.TRYWAIT P0, [R0+URZ+0x1a0], R3 ;  /* 0x0001a003000075a7 */ /* 0x0022a400080011ff */
[----:B--2---:R-:W-:Y:S05]  /*aaf0*/  @!P0 NANOSLEEP.SYNCS 0x989680 ;  /* 0x009896800000895d */ /* 0x004fea0003900000 */
[----:B------:R-:W2:Y:S02]  /*ab00*/  @!P0 SYNCS.PHASECHK.TRANS64 P0, [R0+URZ+0x1a0], R3 ;  /* 0x0001a003000085a7 */ /* 0x000ea400080010ff */
[----:B--2---:R-:W-:Y:S05]  /*ab10*/  @!P0 BRA `(.L_x_195) ;  /* 0xfffffffc00f08947 */ /* 0x004fea000383ffff */
[----:B------:R-:W-:Y:S05]  /*ab20*/  BRA `(.L_x_69) ;  /* 0xffffff8c00887947 */ /* 0x000fea000383ffff */
.L_x_77:
[----:B-1----:R1:W2:Y:S02]  /*ab30*/  SYNCS.PHASECHK.TRANS64.TRYWAIT P1, [R0+URZ+0x190], R5 ;  /* 0x00019005000075a7 */ /* 0x0022a400080211ff */
[----:B--2---:R-:W-:Y:S05]  /*ab40*/  @!P1 NANOSLEEP.SYNCS 0x989680 ;  /* 0x009896800000995d */ /* 0x004fea0003900000 */
[----:B------:R-:W2:Y:S02]  /*ab50*/  @!P1 SYNCS.PHASECHK.TRANS64 P1, [R0+URZ+0x190], R5 ;  /* 0x00019005000095a7 */ /* 0x000ea400080210ff */
[----:B--2---:R-:W-:Y:S05]  /*ab60*/  @!P1 BRA `(.L_x_77) ;  /* 0xfffffffc00f09947 */ /* 0x004fea000383ffff */
[----:B------:R-:W-:Y:S05]  /*ab70*/  BRA `(.L_x_196) ;  /* 0xffffff9000e87947 */ /* 0x000fea000383ffff */
.L_x_78:
[----:B------:R-:W-:-:S07]  /*ab80*/  MOV R3, UR19 ;  /* 0x0000001300037c02 */ /* 0x000fce0008000f00 */
.L_x_197:
[----:B-1----:R1:W2:Y:S02]  /*ab90*/  SYNCS.PHASECHK.TRANS64.TRYWAIT P0, [R3+URZ+0x1d0], R0 ;  /* 0x0001d000030075a7 */ /* 0x0022a400080011ff */
[----:B--2---:R-:W-:Y:S05]  /*aba0*/  @!P0 NANOSLEEP.SYNCS 0x989680 ;  /* 0x009896800000895d */ /* 0x004fea0003900000 */
[----:B------:R-:W2:Y:S02]  /*abb0*/  @!P0 SYNCS.PHASECHK.TRANS64 P0, [R3+URZ+0x1d0], R0 ;  /* 0x0001d000030085a7 */ /* 0x000ea400080010ff */
[----:B--2---:R-:W-:Y:S05]  /*abc0*/  @!P0 BRA `(.L_x_197) ;  /* 0xfffffffc00f08947 */ /* 0x004fea000383ffff */
[----:B------:R-:W-:Y:S05]  /*abd0*/  BRA `(.L_x_198) ;  /* 0xffffff94001c7947 */ /* 0x000fea000383ffff */
.L_x_81:
[----:B------:R-:W-:Y:S07]  /*abe0*/  MOV R0, UR6 ;  /* 0x0000000600007c02 */ /* 0x000fee0008000f00 */
.L_x_199:
[----:B-1----:R1:W2:Y:S02]  /*abf0*/  SYNCS.PHASECHK.TRANS64.TRYWAIT P0, [R0+URZ], R3 ;  /* 0x00000003000075a7 */ /* 0x0022a400080011ff */
[----:B--2---:R-:W-:Y:S05]  /*ac00*/  @!P0 NANOSLEEP.SYNCS 0x989680 ;  /* 0x009896800000895d */ /* 0x004fea0003900000 */
[----:B------:R-:W2:Y:S02]  /*ac10*/  @!P0 SYNCS.PHASECHK.TRANS64 P0, [R0+URZ], R3 ;  /* 0x00000003000085a7 */ /* 0x000ea400080010ff */
[----:B--2---:R-:W-:Y:S05]  /*ac20*/  @!P0 BRA `(.L_x_199) ;  /* 0xfffffffc00f08947 */ /* 0x004fea000383ffff */
[----:B------:R-:W-:Y:S05]  /*ac30*/  BRA `(.L_x_80) ;  /* 0xffffff9400547947 */ /* 0x000fea000383ffff */
.L_x_84:
[----:B------:R-:W-:-:S07]  /*ac40*/  MOV R0, UR4 ;  /* 0x0000000400007c02 */ /* 0x000fce0008000f00 */
.L_x_200:
[----:B--2---:R2:W4:Y:S02]  /*ac50*/  SYNCS.PHASECHK.TRANS64.TRYWAIT P0, [R0+URZ], R3 ;  /* 0x00000003000075a7 */ /* 0x00452400080011ff */
[----:B----4-:R-:W-:Y:S05]  /*ac60*/  @!P0 NANOSLEEP.SYNCS 0x989680 ;  /* 0x009896800000895d */ /* 0x010fea0003900000 */
[----:B------:R-:W4:Y:S02]  /*ac70*/  @!P0 SYNCS.PHASECHK.TRANS64 P0, [R0+URZ], R3 ;  /* 0x00000003000085a7 */ /* 0x000f2400080010ff */
[----:B----4-:R-:W-:Y:S05]  /*ac80*/  @!P0 BRA `(.L_x_200) ;  /* 0xfffffffc00f08947 */ /* 0x010fea000383ffff */
[----:B------:R-:W-:Y:S05]  /*ac90*/  BRA `(.L_x_201) ;  /* 0xffffff9400f47947 */ /* 0x000fea000383ffff */
.L_x_85:
[----:B------:R-:W-:-:S07]  /*aca0*/  MOV R0, UR5 ;  /* 0x0000000500007c02 */ /* 0x000fce0008000f00 */
.L_x_202:
[----:B-1----:R1:W2:Y:S02]  /*acb0*/  SYNCS.PHASECHK.TRANS64.TRYWAIT P0, [R0+URZ], R3 ;  /* 0x00000003000075a7 */ /* 0x0022a400080011ff */
[----:B--2---:R-:W-:Y:S05]  /*acc0*/  @!P0 NANOSLEEP.SYNCS 0x989680 ;  /* 0x009896800000895d */ /* 0x004fea0003900000 */
[----:B------:R-:W2:Y:S02]  /*acd0*/  @!P0 SYNCS.PHASECHK.TRANS64 P0, [R0+URZ], R3 ;  /* 0x00000003000085a7 */ /* 0x000ea400080010ff */
[----:B--2---:R-:W-:Y:S05]  /*ace0*/  @!P0 BRA `(.L_x_202) ;  /* 0xfffffffc00f08947 */ /* 0x004fea000383ffff */
[----:B------:R-:W-:Y:S05]  /*acf0*/  BRA `(.L_x_203) ;  /* 0xffffff9800007947 */ /* 0x000fea000383ffff */
.L_x_86:
[----:B------:R-:W-:-:S07]  /*ad00*/  MOV R0, UR5 ;  /* 0x0000000500007c02 */ /* 0x000fce0008000f00 */
.L_x_204:
[----:B-1----:R1:W2:Y:S02]  /*ad10*/  SYNCS.PHASECHK.TRANS64.TRYWAIT P0, [R0+URZ], R3 ;  /* 0x00000003000075a7 */ /* 0x0022a400080011ff */
[----:B--2---:R-:W-:Y:S05]  /*ad20*/  @!P0 NANOSLEEP.SYNCS 0x989680 ;  /* 0x009896800000895d */ /* 0x004fea0003900000 */
[----:B------:R-:W2:Y:S02]  /*ad30*/  @!P0 SYNCS.PHASECHK.TRANS64 P0, [R0+URZ], R3 ;  /* 0x00000003000085a7 */ /* 0x000ea400080010ff */
[----:B--2---:R-:W-:Y:S05]  /*ad40*/  @!P0 BRA `(.L_x_204) ;  /* 0xfffffffc00f08947 */ /* 0x004fea000383ffff */
[----:B------:R-:W-:Y:S05]  /*ad50*/  BRA `(.L_x_205) ;  /* 0xffffff98000c7947 */ /* 0x000fea000383ffff */
.L_x_87:
[----:B------:R-:W-:-:S07]  /*ad60*/  MOV R0, UR4 ;  /* 0x0000000400007c02 */ /* 0x000fce0008000f00 */
.L_x_206:
[----:B-1----:R1:W2:Y:S02]  /*ad70*/  SYNCS.PHASECHK.TRANS64.TRYWAIT P0, [R0+URZ], R3 ;  /* 0x00000003000075a7 */ /* 0x0022a400080011ff */
[----:B--2---:R-:W-:Y:S05]  /*ad80*/  @!P0 NANOSLEEP.SYNCS 0x989680 ;  /* 0x009896800000895d */ /* 0x004fea0003900000 */
[----:B------:R-:W2:Y:S02]  /*ad90*/  @!P0 SYNCS.PHASECHK.TRANS64 P0, [R0+URZ], R3 ;  /* 0x00000003000085a7 */ /* 0x000ea400080010ff */
[----:B--2---:R-:W-:Y:S05]  /*ada0*/  @!P0 BRA `(.L_x_206) ;  /* 0xfffffffc00f08947 */ /* 0x004fea000383ffff */
[----:B------:R-:W-:Y:S05]  /*adb0*/  BRA `(.L_x_207) ;  /* 0xffffff9800187947 */ /* 0x000fea000383ffff */
.L_x_92:
[----:B--2---:R2:W3:Y:S02]  /*adc0*/  SYNCS.PHASECHK.TRANS64.TRYWAIT P0, [R12+URZ+0x190], R9 ;  /* 0x000190090c0075a7 */ /* 0x0044e400080011ff */
[----:B---3--:R-:W-:Y:S05]  /*add0*/  @!P0 NANOSLEEP.SYNCS 0x989680 ;  /* 0x009896800000895d */ /* 0x008fea0003900000 */
[----:B------:R-:W3:Y:S02]  /*ade0*/  @!P0 SYNCS.PHASECHK.TRANS64 P0, [R12+URZ+0x190], R9 ;  /* 0x000190090c0085a7 */ /* 0x000ee400080010ff */
[----:B---3--:R-:W-:Y:S05]  /*adf0*/  @!P0 BRA `(.L_x_92) ;  /* 0xfffffffc00f08947 */ /* 0x008fea000383ffff */
[----:B------:R-:W-:Y:S05]  /*ae00*/  BRA `(.L_x_208) ;  /* 0xffffff9c00487947 */ /* 0x000fea000383ffff */
.L_x_95:
[----:B------:R-:W-:Y:S07]  /*ae10*/  MOV R0, UR21 ;  /* 0x0000001500007c02 */ /* 0x000fee0008000f00 */
.L_x_209:
[----:B--2---:R2:W3:Y:S02]  /*ae20*/  SYNCS.PHASECHK.TRANS64.TRYWAIT P2, [R0+URZ+0x188], R11 ;  /* 0x0001880b000075a7 */ /* 0x0044e400080411ff */
[----:B---3--:R-:W-:Y:S05]  /*ae30*/  @!P2 NANOSLEEP.SYNCS 0x989680 ;  /* 0x009896800000a95d */ /* 0x008fea0003900000 */
[----:B------:R-:W3:Y:S02]  /*ae40*/  @!P2 SYNCS.PHASECHK.TRANS64 P2, [R0+URZ+0x188], R11 ;  /* 0x0001880b0000a5a7 */ /* 0x000ee400080410ff */
[----:B---3--:R-:W-:Y:S05]  /*ae50*/  @!P2 BRA `(.L_x_209) ;  /* 0xfffffffc00f0a947 */ /* 0x008fea000383ffff */
[----:B------:R-:W-:Y:S05]  /*ae60*/  BRA `(.L_x_94) ;  /* 0xffffffa000b07947 */ /* 0x000fea000383ffff */
.L_x_98:
[----:B--2---:R-:W-:Y:S07]  /*ae70*/  MOV R0, UR21 ;  /* 0x0000001500007c02 */ /* 0x004fee0008000f00 */
.L_x_210:
[----:B--2---:R2:W3:Y:S02]  /*ae80*/  SYNCS.PHASECHK.TRANS64.TRYWAIT P0, [R0+URZ+0x160], R9 ;  /* 0x00016009000075a7 */ /* 0x0044e400080011ff */
[----:B---3--:R-:W-:Y:S05]  /*ae90*/  @!P0 NANOSLEEP.SYNCS 0x989680 ;  /* 0x009896800000895d */ /* 0x008fea0003900000 */
[----:B------:R-:W3:Y:S02]  /*aea0*/  @!P0 SYNCS.PHASECHK.TRANS64 P0, [R0+URZ+0x160], R9 ;  /* 0x00016009000085a7 */ /* 0x000ee400080010ff */
[----:B---3--:R-:W-:Y:S05]  /*aeb0*/  @!P0 BRA `(.L_x_210) ;  /* 0xfffffffc00f08947 */ /* 0x008fea000383ffff */
[----:B------:R-:W-:Y:S05]  /*aec0*/  BRA `(.L_x_211) ;  /* 0xffffffa4000c7947 */ /* 0x000fea000383ffff */
.L_x_99:
[----:B------:R-:W-:Y:S07]  /*aed0*/  MOV R0, UR21 ;  /* 0x0000001500007c02 */ /* 0x000fee0008000f00 */
.L_x_212:
[----:B--2---:R2:W3:Y:S02]  /*aee0*/  SYNCS.PHASECHK.TRANS64.TRYWAIT P0, [R0+URZ+0x168], R9 ;  /* 0x00016809000075a7 */ /* 0x0044e400080011ff */
[----:B---3--:R-:W-:Y:S05]  /*aef0*/  @!P0 NANOSLEEP.SYNCS 0x989680 ;  /* 0x009896800000895d */ /* 0x008fea0003900000 */
[----:B------:R-:W3:Y:S02]  /*af00*/  @!P0 SYNCS.PHASECHK.TRANS64 P0, [R0+URZ+0x168], R9 ;  /* 0x00016809000085a7 */ /* 0x000ee400080010ff */
[----:B---3--:R-:W-:Y:S05]  /*af10*/  @!P0 BRA `(.L_x_212) ;  /* 0xfffffffc00f08947 */ /* 0x008fea000383ffff */
[----:B------:R-:W-:Y:S05]  /*af20*/  BRA `(.L_x_213) ;  /* 0xffffffa400447947 */ /* 0x000fea000383ffff */
.L_x_100:
[----:B------:R-:W-:Y:S07]  /*af30*/  MOV R0, UR21 ;  /* 0x0000001500007c02 */ /* 0x000fee0008000f00 */
.L_x_214:
[----:B--2---:R2:W3:Y:S02]  /*af40*/  SYNCS.PHASECHK.TRANS64.TRYWAIT P0, [R0+URZ+0x170], R9 ;  /* 0x00017009000075a7 */ /* 0x0044e400080011ff */
[----:B---3--:R-:W-:Y:S05]  /*af50*/  @!P0 NANOSLEEP.SYNCS 0x989680 ;  /* 0x009896800000895d */ /* 0x008fea0003900000 */
[----:B------:R-:W3:Y:S02]  /*af60*/  @!P0 SYNCS.PHASECHK.TRANS64 P0, [R0+URZ+0x170], R9 ;  /* 0x00017009000085a7 */ /* 0x000ee400080010ff */
[----:B---3--:R-:W-:Y:S05]  /*af70*/  @!P0 BRA `(.L_x_214) ;  /* 0xfffffffc00f08947 */ /* 0x008fea000383ffff */
[----:B------:R-:W-:Y:S05]  /*af80*/  BRA `(.L_x_215) ;  /* 0xffffffa400887947 */ /* 0x000fea000383ffff */
.L_x_101:
[----:B------:R-:W-:Y:S07]  /*af90*/  MOV R0, UR21 ;  /* 0x0000001500007c02 */ /* 0x000fee0008000f00 */
.L_x_216:
[----:B--2---:R2:W3:Y:S02]  /*afa0*/  SYNCS.PHASECHK.TRANS64.TRYWAIT P0, [R0+URZ+0x178], R9 ;  /* 0x00017809000075a7 */ /* 0x0044e400080011ff */
[----:B---3--:R-:W-:Y:S05]  /*afb0*/  @!P0 NANOSLEEP.SYNCS 0x989680 ;  /* 0x009896800000895d */ /* 0x008fea0003900000 */
[----:B------:R-:W3:Y:S02]  /*afc0*/  @!P0 SYNCS.PHASECHK.TRANS64 P0, [R0+URZ+0x178], R9 ;  /* 0x00017809000085a7 */ /* 0x000ee400080010ff */
[----:B---3--:R-:W-:Y:S05]  /*afd0*/  @!P0 BRA `(.L_x_216) ;  /* 0xfffffffc00f08947 */ /* 0x008fea000383ffff */
[----:B------:R-:W-:Y:S05]  /*afe0*/  BRA `(.L_x_217) ;  /* 0xffffffa400c87947 */ /* 0x000fea000383ffff */
.L_x_103:
[----:B------:R-:W-:-:S07]  /*aff0*/  MOV R0, UR21 ;  /* 0x0000001500007c02 */ /* 0x000fce0008000f00 */
.L_x_218:
[----:B---3--:R3:W4:Y:S02]  /*b000*/  SYNCS.PHASECHK.TRANS64.TRYWAIT P0, [R0+URZ+0x160], R3 ;  /* 0x00016003000075a7 */ /* 0x00872400080011ff */
[----:B----4-:R-:W-:Y:S05]  /*b010*/  @!P0 NANOSLEEP.SYNCS 0x989680 ;  /* 0x009896800000895d */ /* 0x010fea0003900000 */
[----:B------:R-:W4:Y:S02]  /*b020*/  @!P0 SYNCS.PHASECHK.TRANS64 P0, [R0+URZ+0x160], R3 ;  /* 0x00016003000085a7 */ /* 0x000f2400080010ff */
[----:B----4-:R-:W-:Y:S05]  /*b030*/  @!P0 BRA `(.L_x_218) ;  /* 0xfffffffc00f08947 */ /* 0x010fea000383ffff */
[----:B------:R-:W-:Y:S05]  /*b040*/  BRA `(.L_x_219) ;  /* 0xffffffa8003c7947 */ /* 0x000fea000383ffff */
.L_x_104:
[----:B---3--:R-:W-:-:S07]  /*b050*/  MOV R0, UR21 ;  /* 0x0000001500007c02 */ /* 0x008fce0008000f00 */
.L_x_220:
[----:B---3--:R3:W4:Y:S02]  /*b060*/  SYNCS.PHASECHK.TRANS64.TRYWAIT P0, [R0+URZ+0x168], R3 ;  /* 0x00016803000075a7 */ /* 0x00872400080011ff */
[----:B----4-:R-:W-:Y:S05]  /*b070*/  @!P0 NANOSLEEP.SYNCS 0x989680 ;  /* 0x009896800000895d */ /* 0x010fea0003900000 */
[----:B------:R-:W4:Y:S02]  /*b080*/  @!P0 SYNCS.PHASECHK.TRANS64 P0, [R0+URZ+0x168], R3 ;  /* 0x00016803000085a7 */ /* 0x000f2400080010ff */
[----:B----4-:R-:W-:Y:S05]  /*b090*/  @!P0 BRA `(.L_x_220) ;  /* 0xfffffffc00f08947 */ /* 0x010fea000383ffff */
[----:B------:R-:W-:Y:S05]  /*b0a0*/  BRA `(.L_x_221) ;  /* 0xffffffa8002c7947 */ /* 0x000fea000383ffff */
.L_x_105:
[----:B---3--:R-:W-:-:S07]  /*b0b0*/  MOV R0, UR21 ;  /* 0x0000001500007c02 */ /* 0x008fce0008000f00 */
.L_x_222:
[----:B---3--:R3:W4:Y:S02]  /*b0c0*/  SYNCS.PHASECHK.TRANS64.TRYWAIT P0, [R0+URZ+0x170], R3 ;  /* 0x00017003000075a7 */ /* 0x00872400080011ff */
[----:B----4-:R-:W-:Y:S05]  /*b0d0*/  @!P0 NANOSLEEP.SYNCS 0x989680 ;  /* 0x009896800000895d */ /* 0x010fea0003900000 */
[----:B------:R-:W4:Y:S02]  /*b0e0*/  @!P0 SYNCS.PHASECHK.TRANS64 P0, [R0+URZ+0x170], R3 ;  /* 0x00017003000085a7 */ /* 0x000f2400080010ff */
[----:B----4-:R-:W-:Y:S05]  /*b0f0*/  @!P0 BRA `(.L_x_222) ;  /* 0xfffffffc00f08947 */ /* 0x010fea000383ffff */
[----:B------:R-:W-:Y:S05]  /*b100*/  BRA `(.L_x_223) ;  /* 0xffffffa8001c7947 */ /* 0x000fea000383ffff */
.L_x_107:
[----:B-1----:R1:W2:Y:S02]  /*b110*/  SYNCS.PHASECHK.TRANS64.TRYWAIT P0, [R3+URZ+0x190], R0 ;  /* 0x00019000030075a7 */ /* 0x0022a400080011ff */
[----:B--2---:R-:W-:Y:S05]  /*b120*/  @!P0 NANOSLEEP.SYNCS 0x989680 ;  /* 0x009896800000895d */ /* 0x004fea0003900000 */
[----:B------:R-:W2:Y:S02]  /*b130*/  @!P0 SYNCS.PHASECHK.TRANS64 P0, [R3+URZ+0x190], R0 ;  /* 0x00019000030085a7 */ /* 0x000ea400080010ff */
[----:B--2---:R-:W-:Y:S05]  /*b140*/  @!P0 BRA `(.L_x_107) ;  /* 0xfffffffc00f08947 */ /* 0x004fea000383ffff */
[----:B------:R-:W-:Y:S05]  /*b150*/  BRA `(.L_x_224) ;  /* 0xffffffa800ec7947 */ /* 0x000fea000383ffff */
.L_x_118:
[----:B--2---:R2:W1:Y:S02]  /*b160*/  SYNCS.PHASECHK.TRANS64.TRYWAIT P1, [R2+URZ+0x140], R3 ;  /* 0x00014003020075a7 */ /* 0x00446400080211ff */
[----:B-1----:R-:W-:Y:S05]  /*b170*/  @!P1 NANOSLEEP.SYNCS 0x989680 ;  /* 0x009896800000995d */ /* 0x002fea0003900000 */
[----:B------:R-:W1:Y:S02]  /*b180*/  @!P1 SYNCS.PHASECHK.TRANS64 P1, [R2+URZ+0x140], R3 ;  /* 0x00014003020095a7 */ /* 0x000e6400080210ff */
[----:B-1----:R-:W-:Y:S05]  /*b190*/  @!P1 BRA `(.L_x_118) ;  /* 0xfffffffc00f09947 */ /* 0x002fea000383ffff */
[----:B------:R-:W-:Y:S05]  /*b1a0*/  BRA `(.L_x_117) ;  /* 0xffffffb800647947 */ /* 0x000fea000383ffff */
.L_x_120:
[----:B--2---:R2:W4:Y:S02]  /*b1b0*/  SYNCS.PHASECHK.TRANS64.TRYWAIT P0, [R71+URZ+0x1b0], R4 ;  /* 0x0001b004470075a7 */ /* 0x00452400080011ff */
[----:B----4-:R-:W-:Y:S05]  /*b1c0*/  @!P0 NANOSLEEP.SYNCS 0x989680 ;  /* 0x009896800000895d */ /* 0x010fea0003900000 */
[----:B------:R-:W4:Y:S02]  /*b1d0*/  @!P0 SYNCS.PHASECHK.TRANS64 P0, [R71+URZ+0x1b0], R4 ;  /* 0x0001b004470085a7 */ /* 0x000f2400080010ff */
[----:B----4-:R-:W-:Y:S05]  /*b1e0*/  @!P0 BRA `(.L_x_120) ;  /* 0xfffffffc00f08947 */ /* 0x010fea000383ffff */
[----:B------:R-:W-:Y:S05]  /*b1f0*/  BRA `(.L_x_119) ;  /* 0xffffffb800b47947 */ /* 0x000fea000383ffff */
.L_x_128:
[----:B---3--:R3:W4:Y:S02]  /*b200*/  SYNCS.PHASECHK.TRANS64.TRYWAIT P0, [R112+URZ+0x140], R3 ;  /* 0x00014003700075a7 */ /* 0x00872400080011ff */
[----:B----4-:R-:W-:Y:S05]  /*b210*/  @!P0 NANOSLEEP.SYNCS 0x989680 ;  /* 0x009896800000895d */ /* 0x010fea0003900000 */
[----:B------:R-:W4:Y:S02]  /*b220*/  @!P0 SYNCS.PHASECHK.TRANS64 P0, [R112+URZ+0x140], R3 ;  /* 0x00014003700085a7 */ /* 0x000f2400080010ff */
[----:B----4-:R-:W-:Y:S05]  /*b230*/  @!P0 BRA `(.L_x_128) ;  /* 0xfffffffc00f08947 */ /* 0x010fea000383ffff */
[----:B------:R-:W-:Y:S05]  /*b240*/  BRA `(.L_x_127) ;  /* 0xffffffc400a87947 */ /* 0x000fea000383ffff */
.L_x_136:
[----:B---3--:R3:W4:Y:S02]  /*b250*/  SYNCS.PHASECHK.TRANS64.TRYWAIT P0, [R112+URZ+0x140], R5 ;  /* 0x00014005700075a7 */ /* 0x00872400080011ff */
[----:B----4-:R-:W-:Y:S05]  /*b260*/  @!P0 NANOSLEEP.SYNCS 0x989680 ;  /* 0x009896800000895d */ /* 0x010fea0003900000 */
[----:B------:R-:W4:Y:S02]  /*b270*/  @!P0 SYNCS.PHASECHK.TRANS64 P0, [R112+URZ+0x140], R5 ;  /* 0x00014005700085a7 */ /* 0x000f2400080010ff */
[----:B----4-:R-:W-:Y:S05]  /*b280*/  @!P0 BRA `(.L_x_136) ;  /* 0xfffffffc00f08947 */ /* 0x010fea000383ffff */
[----:B------:R-:W-:Y:S05]  /*b290*/  BRA `(.L_x_135) ;  /* 0xffffffd000e87947 */ /* 0x000fea000383ffff */
.L_x_144:
[----:B---3--:R3:W4:Y:S02]  /*b2a0*/  SYNCS.PHASECHK.TRANS64.TRYWAIT P0, [R102+URZ+0x140], R3 ;  /* 0x00014003660075a7 */ /* 0x00872400080011ff */
[----:B----4-:R-:W-:Y:S05]  /*b2b0*/  @!P0 NANOSLEEP.SYNCS 0x989680 ;  /* 0x009896800000895d */ /* 0x010fea0003900000 */
[----:B------:R-:W4:Y:S02]  /*b2c0*/  @!P0 SYNCS.PHASECHK.TRANS64 P0, [R102+URZ+0x140], R3 ;  /* 0x00014003660085a7 */ /* 0x000f2400080010ff */
[----:B----4-:R-:W-:Y:S05]  /*b2d0*/  @!P0 BRA `(.L_x_144) ;  /* 0xfffffffc00f08947 */ /* 0x010fea000383ffff */
[----:B------:R-:W-:Y:S05]  /*b2e0*/  BRA `(.L_x_143) ;  /* 0xffffffe000347947 */ /* 0x000fea000383ffff */
        .weak           $__internal_0_$__cuda_sm10x_tcgen05_guardrail_trap_col_being_dealloced_not_returned_by_alloc
        .type           $__internal_0_$__cuda_sm10x_tcgen05_guardrail_trap_col_being_dealloced_not_returned_by_alloc,@function
        .size           $__internal_0_$__cuda_sm10x_tcgen05_guardrail_trap_col_being_dealloced_not_returned_by_alloc,($__internal_1_$__cuda_sm10x_tcgen05_guardrail_trap_phase_invalid_during_alloc - $__internal_0_$__cuda_sm10x_tcgen05_guardrail_trap_col_being_dealloced_not_returned_by_alloc)
$__internal_0_$__cuda_sm10x_tcgen05_guardrail_trap_col_being_dealloced_not_returned_by_alloc:
[----:B------:R-:W-:Y:S05]  /*b2f0*/  BPT.TRAP 0x1 ;  /* 0x000000040000795c */ /* 0x000fea0000300000 */
[----:B------:R-:W-:-:S04]  /*b300*/  HFMA2 R3, -RZ, RZ, 0, 0 ;  /* 0x00000000ff037431 */ /* 0x000fc800000001ff */
[----:B------:R-:W-:Y:S05]  /*b310*/  RET.REL.NODEC R2 `(_ZN7cutlass13device_kernelINS_4gemm6kernel13GemmUniversalIN4cute5tupleIJiiiiEEENS1_10collective13CollectiveMmaINS1_35MainloopSm100TmaUmmaWarpSpecializedILi20ELi2ELi4ENS5_IJNS4_1CILi1EEENSA_ILi4EEESB_EEEEENS5_IJNSA_ILi64EEENSA_ILi256EEENSA_ILi32EEEEEENS_12float_e5m2_tENS5_IJlSB_lEEESJ_SK_NS4_8TiledMMAINS4_8MMA_AtomIJNS4_10MMA_TraitsINS4_19SM100_MMA_F8F6F4_SSEJSJ_SJ_fSF_SG_NS4_17integral_constantINS4_4UMMA5MajorELSR_0EEESS_NSP_INSQ_7ScaleInELST_0EEESU_EEEEEENS4_6LayoutINS5_IJSB_SB_SB_EEENS5_IJNSA_ILi0EEESZ_SZ_EEEEENS5_IJNS4_10UnderscoreES12_S12_EEEEENS4_23SM90_TMA_LOAD_MULTICASTENS4_14ComposedLayoutINS4_7SwizzleILi1ELi4ELi3EEENS4_18smem_ptr_flag_bitsILi8EEENSX_INS5_IJNSA_ILi8EEESH_EEENS5_IJSH_SB_EEEEEEEvNS4_8identityENS4_13SM90_TMA_LOADES1F_vS1G_EENS_8epilogue10collective18CollectiveEpilogueINS1J_23Sm100TmaWarpSpecializedILi4ELi2ELi32ELb0ELb0EEEJSI_NS5_IJNSX_ISF_SB_EES1O_EEESJ_SK_SJ_SK_NS1J_6fusion15FusionCallbacksIS1N_NS1Q_17LinearCombinationISJ_fSJ_fLNS_15FloatRoundStyleE2EEESI_S1P_JEEENS4_5SM1004TMEM4LOAD26SM100_TMEM_LOAD_16dp32b32xES1H_NS16_INS17_ILi2ELi4ELi3EEES1A_NSX_INS5_IJS1B_SF_EEENS5_IJSF_SB_EEEEEEENS4_39AutoVectorizingCopyWithAssumedAlignmentILi128EEENS4_14SM90_TMA_STOREES24_S26_S26_EEEvvEEEEvNT_6ParamsE) ;  /* 0xffffff4c02387950 */ /* 0x000fea0003c3ffff */
        .weak           $__internal_1_$__cuda_sm10x_tcgen05_guardrail_trap_phase_invalid_during_alloc
        .type           $__internal_1_$__cuda_sm10x_tcgen05_guardrail_trap_phase_invalid_during_alloc,@function
        .size           $__internal_1_$__cuda_sm10x_tcgen05_guardrail_trap_phase_invalid_during_alloc,($__internal_2_$__cuda_sm10x_tcgen05_guardrail_trap_unallocated_columns_being_dealloced - $__internal_1_$__cuda_sm10x_tcgen05_guardrail_trap_phase_invalid_during_alloc)
$__internal_1_$__cuda_sm10x_tcgen05_guardrail_trap_phase_invalid_during_alloc:
[----:B------:R-:W-:Y:S05]  /*b320*/  BPT.TRAP 0x1 ;  /* 0x000000040000795c */ /* 0x000fea0000300000 */
[----:B------:R-:W-:-:S04]  /*b330*/  MOV R5, 0x0 ;  /* 0x0000000000057802 */ /* 0x000fc80000000f00 */
[----:B------:R-:W-:Y:S05]  /*b340*/  RET.REL.NODEC R4 `(_ZN7cutlass13device_kernelINS_4gemm6kernel13GemmUniversalIN4cute5tupleIJiiiiEEENS1_10collective13CollectiveMmaINS1_35MainloopSm100TmaUmmaWarpSpecializedILi20ELi2ELi4ENS5_IJNS4_1CILi1EEENSA_ILi4EEESB_EEEEENS5_IJNSA_ILi64EEENSA_ILi256EEENSA_ILi32EEEEEENS_12float_e5m2_tENS5_IJlSB_lEEESJ_SK_NS4_8TiledMMAINS4_8MMA_AtomIJNS4_10MMA_TraitsINS4_19SM100_MMA_F8F6F4_SSEJSJ_SJ_fSF_SG_NS4_17integral_constantINS4_4UMMA5MajorELSR_0EEESS_NSP_INSQ_7ScaleInELST_0EEESU_EEEEEENS4_6LayoutINS5_IJSB_SB_SB_EEENS5_IJNSA_ILi0EEESZ_SZ_EEEEENS5_IJNS4_10UnderscoreES12_S12_EEEEENS4_23SM90_TMA_LOAD_MULTICASTENS4_14ComposedLayoutINS4_7SwizzleILi1ELi4ELi3EEENS4_18smem_ptr_flag_bitsILi8EEENSX_INS5_IJNSA_ILi8EEESH_EEENS5_IJSH_SB_EEEEEEEvNS4_8identityENS4_13SM90_TMA_LOADES1F_vS1G_EENS_8epilogue10collective18CollectiveEpilogueINS1J_23Sm100TmaWarpSpecializedILi4ELi2ELi32ELb0ELb0EEEJSI_NS5_IJNSX_ISF_SB_EES1O_EEESJ_SK_SJ_SK_NS1J_6fusion15FusionCallbacksIS1N_NS1Q_17LinearCombinationISJ_fSJ_fLNS_15FloatRoundStyleE2EEESI_S1P_JEEENS4_5SM1004TMEM4LOAD26SM100_TMEM_LOAD_16dp32b32xES1H_NS16_INS17_ILi2ELi4ELi3EEES1A_NSX_INS5_IJS1B_SF_EEENS5_IJSF_SB_EEEEEEENS4_39AutoVectorizingCopyWithAssumedAlignmentILi128EEENS4_14SM90_TMA_STOREES24_S26_S26_EEEvvEEEEvNT_6ParamsE) ;  /* 0xffffff4c042c7950 */ /* 0x000fea0003c3ffff */
        .weak           $__internal_2_$__cuda_sm10x_tcgen05_guardrail_trap_unallocated_columns_being_dealloced
        .type           $__internal_2_$__cuda_sm10x_tcgen05_guardrail_trap_unallocated_columns_being_dealloced,@function
        .size           $__internal_2_$__cuda_sm10x_tcgen05_guardrail_trap_unallocated_columns_being_dealloced,(.L_x_226 - $__internal_2_$__cuda_sm10x_tcgen05_guardrail_trap_unallocated_columns_being_dealloced)
$__internal_2_$__cuda_sm10x_tcgen05_guardrail_trap_unallocated_columns_being_dealloced:
[----:B------:R-:W-:Y:S05]  /*b350*/  BPT.TRAP 0x1 ;  /* 0x000000040000795c */ /* 0x000fea0000300000 */
[----:B------:R-:W-:-:S04]  /*b360*/  HFMA2 R3, -RZ, RZ, 0, 0 ;  /* 0x00000000ff037431 */ /* 0x000fc800000001ff */
[----:B------:R-:W-:Y:S05]  /*b370*/  RET.REL.NODEC R2 `(_ZN7cutlass13device_kernelINS_4gemm6kernel13GemmUniversalIN4cute5tupleIJiiiiEEENS1_10collective13CollectiveMmaINS1_35MainloopSm100TmaUmmaWarpSpecializedILi20ELi2ELi4ENS5_IJNS4_1CILi1EEENSA_ILi4EEESB_EEEEENS5_IJNSA_ILi64EEENSA_ILi256EEENSA_ILi32EEEEEENS_12float_e5m2_tENS5_IJlSB_lEEESJ_SK_NS4_8TiledMMAINS4_8MMA_AtomIJNS4_10MMA_TraitsINS4_19SM100_MMA_F8F6F4_SSEJSJ_SJ_fSF_SG_NS4_17integral_constantINS4_4UMMA5MajorELSR_0EEESS_NSP_INSQ_7ScaleInELST_0EEESU_EEEEEENS4_6LayoutINS5_IJSB_SB_SB_EEENS5_IJNSA_ILi0EEESZ_SZ_EEEEENS5_IJNS4_10UnderscoreES12_S12_EEEEENS4_23SM90_TMA_LOAD_MULTICASTENS4_14ComposedLayoutINS4_7SwizzleILi1ELi4ELi3EEENS4_18smem_ptr_flag_bitsILi8EEENSX_INS5_IJNSA_ILi8EEESH_EEENS5_IJSH_SB_EEEEEEEvNS4_8identityENS4_13SM90_TMA_LOADES1F_vS1G_EENS_8epilogue10collective18CollectiveEpilogueINS1J_23Sm100TmaWarpSpecializedILi4ELi2ELi32ELb0ELb0EEEJSI_NS5_IJNSX_ISF_SB_EES1O_EEESJ_SK_SJ_SK_NS1J_6fusion15FusionCallbacksIS1N_NS1Q_17LinearCombinationISJ_fSJ_fLNS_15FloatRoundStyleE2EEESI_S1P_JEEENS4_5SM1004TMEM4LOAD26SM100_TMEM_LOAD_16dp32b32xES1H_NS16_INS17_ILi2ELi4ELi3EEES1A_NSX_INS5_IJS1B_SF_EEENS5_IJSF_SB_EEEEEEENS4_39AutoVectorizingCopyWithAssumedAlignmentILi128EEENS4_14SM90_TMA_STOREES24_S26_S26_EEEvvEEEEvNT_6ParamsE) ;  /* 0xffffff4c02207950 */ /* 0x000fea0003c3ffff */
.L_x_225:
[----:B------:R-:W-:-:S00]  /*b380*/  BRA `(.L_x_225) ;  /* 0xfffffffc00fc7947 */ /* 0x000fc0000383ffff */
[----:B------:R-:W-:-:S00]  /*b390*/  NOP ;  /* 0x0000000000007918 */ /* 0x000fc00000000000 */
        /* <DEDUP_REMOVED lines=14> */
.L_x_226:


//--------------------- .nv.global.init           --------------------------
	.section	.nv.global.init,"aw",@progbits
.nv.global.init:
	.type		$str$27,@object
	.size		$str$27,($str$28 - $str$27)
$str$27:
        /*0000*/ 	.byte	0x28, 0x61, 0x64, 0x64, 0x72, 0x65, 0x73, 0x73, 0x20, 0x26, 0x20, 0x6d, 0x61, 0x73, 0x6b, 0x29
        /*0010*/ 	.byte	0x20, 0x3d, 0x3d, 0x20, 0x30, 0x00
	.type		$str$28,@object
	.size		$str$28,($str$26 - $str$28)
$str$28:
        /*0016*/ 	.byte	0x2f, 0x74, 0x6d, 0x70, 0x2f, 0x63, 0x75, 0x74, 0x6c, 0x61, 0x73, 0x73, 0x5f, 0x73, 0x77, 0x65
        /*0026*/ 	.byte	0x65, 0x70, 0x5f, 0x73, 0x72, 0x63, 0x2f, 0x69, 0x6e, 0x63, 0x6c, 0x75, 0x64, 0x65, 0x2f, 0x63
        /*0036*/ 	.byte	0x75, 0x74, 0x65, 0x2f, 0x70, 0x6f, 0x69, 0x6e, 0x74, 0x65, 0x72, 0x5f, 0x66, 0x6c, 0x61, 0x67
        /*0046*/ 	.byte	0x67, 0x65, 0x64, 0x2e, 0x68, 0x70, 0x70, 0x00
	.type		$str$26,@object
	.size		$str$26,($str$25 - $str$26)
$str$26:
        /*004e*/ 	.byte	0x2f, 0x74, 0x6d, 0x70, 0x2f, 0x63, 0x75, 0x74, 0x6c, 0x61, 0x73, 0x73, 0x5f, 0x73, 0x77, 0x65
        /*005e*/ 	.byte	0x65, 0x70, 0x5f, 0x73, 0x72, 0x63, 0x2f, 0x69, 0x6e, 0x63, 0x6c, 0x75, 0x64, 0x65, 0x2f, 0x63
        /*006e*/ 	.byte	0x75, 0x74, 0x65, 0x2f, 0x61, 0x74, 0x6f, 0x6d, 0x2f, 0x63, 0x6f, 0x70, 0x79, 0x5f, 0x74, 0x72
        /*007e*/ 	.byte	0x61, 0x69, 0x74, 0x73, 0x5f, 0x73, 0x6d, 0x31, 0x30, 0x30, 0x2e, 0x68, 0x70, 0x70, 0x00
	.type		$str$25,@object
	.size		$str$25,(__unnamed_1 - $str$25)
$str$25:
        /*008d*/ 	.byte	0x28, 0x28, 0x75, 0x69, 0x6e, 0x74, 0x33, 0x32, 0x5f, 0x74, 0x28, 0x74, 0x68, 0x72, 0x65, 0x61
        /*009d*/ 	.byte	0x64, 0x49, 0x64, 0x78, 0x2e, 0x78, 0x29, 0x20, 0x2f, 0x20, 0x33, 0x32, 0x29, 0x20, 0x25, 0x20
        /*00ad*/ 	.byte	0x34, 0x29, 0x20, 0x3d, 0x3d, 0x20, 0x28, 0x28, 0x28, 0x74, 0x6d, 0x65, 0x6d, 0x5f, 0x61, 0x64
        /*00bd*/ 	.byte	0x64, 0x72, 0x20, 0x3e, 0x3e, 0x20, 0x31, 0x36, 0x29, 0x20, 0x2f, 0x20, 0x33, 0x32, 0x29, 0x20
        /*00cd*/ 	.byte	0x25, 0x20, 0x34, 0x29, 0x00
	.type		__unnamed_1,@object
	.size		__unnamed_1,(__unnamed_2 - __unnamed_1)
__unnamed_1:
        /*00d2*/ 	.byte	0x61, 0x75, 0x74, 0x6f, 0x20, 0x63, 0x75, 0x74, 0x65, 0x3a, 0x3a, 0x61, 0x73, 0x5f, 0x70, 0x6f
        /* <DEDUP_REMOVED lines=24> */
        /*0262*/ 	.byte	0x3c, 0x34, 0x30, 0x39, 0x36, 0x3e, 0x3e, 0x3e, 0x3e, 0x5d, 0x00
	.type		__unnamed_2,@object
	.size		__unnamed_2,(__unnamed_3 - __unnamed_2)
__unnamed_2:
        /* <DEDUP_REMOVED lines=26> */
	.type		__unnamed_3,@object
	.size		__unnamed_3,(.L_3 - __unnamed_3)
__unnamed_3:
        /* <DEDUP_REMOVED lines=40> */
        /*0688*/ 	.byte	0x74, 0x65, 0x3a, 0x3a, 0x43, 0x3c, 0x30, 0x3e, 0x3e, 0x3e, 0x3e, 0x5d, 0x00
.L_3:


//--------------------- .nv.shared._ZN7cutlass13device_kernelINS_4gemm6kernel13GemmUniversalIN4cute5tupleIJiiiiEEENS1_10collective13CollectiveMmaINS1_35MainloopSm100TmaUmmaWarpSpecializedILi20ELi2ELi4ENS5_IJNS4_1CILi1EEENSA_ILi4EEESB_EEEEENS5_IJNSA_ILi64EEENSA_ILi256EEENSA_ILi32EEEEEENS_12float_e5m2_tENS5_IJlSB_lEEESJ_SK_NS4_8TiledMMAINS4_8MMA_AtomIJNS4_10MMA_TraitsINS4_19SM100_MMA_F8F6F4_SSEJSJ_SJ_fSF_SG_NS4_17integral_constantINS4_4UMMA5MajorELSR_0EEESS_NSP_INSQ_7ScaleInELST_0EEESU_EEEEEENS4_6LayoutINS5_IJSB_SB_SB_EEENS5_IJNSA_ILi0EEESZ_SZ_EEEEENS5_IJNS4_10UnderscoreES12_S12_EEEEENS4_23SM90_TMA_LOAD_MULTICASTENS4_14ComposedLayoutINS4_7SwizzleILi1ELi4ELi3EEENS4_18smem_ptr_flag_bitsILi8EEENSX_INS5_IJNSA_ILi8EEESH_EEENS5_IJSH_SB_EEEEEEEvNS4_8identityENS4_13SM90_TMA_LOADES1F_vS1G_EENS_8epilogue10collective18CollectiveEpilogueINS1J_23Sm100TmaWarpSpecializedILi4ELi2ELi32ELb0ELb0EEEJSI_NS5_IJNSX_ISF_SB_EES1O_EEESJ_SK_SJ_SK_NS1J_6fusion15FusionCallbacksIS1N_NS1Q_17LinearCombinationISJ_fSJ_fLNS_15FloatRoundStyleE2EEESI_S1P_JEEENS4_5SM1004TMEM4LOAD26SM100_TMEM_LOAD_16dp32b32xES1H_NS16_INS17_ILi2ELi4ELi3EEES1A_NSX_INS5_IJS1B_SF_EEENS5_IJSF_SB_EEEEEEENS4_39AutoVectorizingCopyWithAssumedAlignmentILi128EEENS4_14SM90_TMA_STOREES24_S26_S26_EEEvvEEEEvNT_6ParamsE --------------------------
	.section	.nv.shared._ZN7cutlass13device_kernelINS_4gemm6kernel13GemmUniversalIN4cute5tupleIJiiiiEEENS1_10collective13CollectiveMmaINS1_35MainloopSm100TmaUmmaWarpSpecializedILi20ELi2ELi4ENS5_IJNS4_1CILi1EEENSA_ILi4EEESB_EEEEENS5_IJNSA_ILi64EEENSA_ILi256EEENSA_ILi32EEEEEENS_12float_e5m2_tENS5_IJlSB_lEEESJ_SK_NS4_8TiledMMAINS4_8MMA_AtomIJNS4_10MMA_TraitsINS4_19SM100_MMA_F8F6F4_SSEJSJ_SJ_fSF_SG_NS4_17integral_constantINS4_4UMMA5MajorELSR_0EEESS_NSP_INSQ_7ScaleInELST_0EEESU_EEEEEENS4_6LayoutINS5_IJSB_SB_SB_EEENS5_IJNSA_ILi0EEESZ_SZ_EEEEENS5_IJNS4_10UnderscoreES12_S12_EEEEENS4_23SM90_TMA_LOAD_MULTICASTENS4_14ComposedLayoutINS4_7SwizzleILi1ELi4ELi3EEENS4_18smem_ptr_flag_bitsILi8EEENSX_INS5_IJNSA_ILi8EEESH_EEENS5_IJSH_SB_EEEEEEEvNS4_8identityENS4_13SM90_TMA_LOADES1F_vS1G_EENS_8epilogue10collective18CollectiveEpilogueINS1J_23Sm100TmaWarpSpecializedILi4ELi2ELi32ELb0ELb0EEEJSI_NS5_IJNSX_ISF_SB_EES1O_EEESJ_SK_SJ_SK_NS1J_6fusion15FusionCallbacksIS1N_NS1Q_17LinearCombinationISJ_fSJ_fLNS_15FloatRoundStyleE2EEESI_S1P_JEEENS4_5SM1004TMEM4LOAD26SM100_TMEM_LOAD_16dp32b32xES1H_NS16_INS17_ILi2ELi4ELi3EEES1A_NSX_INS5_IJS1B_SF_EEENS5_IJSF_SB_EEEEEEENS4_39AutoVectorizingCopyWithAssumedAlignmentILi128EEENS4_14SM90_TMA_STOREES24_S26_S26_EEEvvEEEEvNT_6ParamsE,"aw",@nobits
	.sectionflags	@""
	.align	16
	.zero		1024


//--------------------- .nv.shared.reserved.0     --------------------------
	.section	.nv.shared.reserved.0,"aw",@nobits
	.weak		__nv_reservedSMEM_offset_0_alias
	.size		__nv_reservedSMEM_offset_0_alias, 0, 64
	.other		__nv_reservedSMEM_offset_0_alias,@"STO_CUDA_RESERVED_SHARED STV_DEFAULT"
__nv_reservedSMEM_offset_0_alias:
	.zero		0
.nv.shared.reserved.0:
	.zero		64
	.weak		__nv_reservedSMEM_tcgen05_partition
	.type		__nv_reservedSMEM_tcgen05_partition,@object
	.size		__nv_reservedSMEM_tcgen05_partition,(.L_0 - __nv_reservedSMEM_tcgen05_partition)
__nv_reservedSMEM_tcgen05_partition:
	.zero		32
.L_0:


//--------------------- .nv.global                --------------------------
	.section	.nv.global,"aw",@nobits
.nv.global:
	.type		_ZN40_INTERNAL_52324cba_4_k_cu_d22e8cb5_328204cute1_E,@object
	.size		_ZN40_INTERNAL_52324cba_4_k_cu_d22e8cb5_328204cute1_E,(_ZN40_INTERNAL_52324cba_4_k_cu_d22e8cb5_328204cuda3std3__45__cpo6cbeginE - _ZN40_INTERNAL_52324cba_4_k_cu_d22e8cb5_328204cute1_E)
_ZN40_INTERNAL_52324cba_4_k_cu_d22e8cb5_328204cute1_E:
	.zero		1
	.type		_ZN40_INTERNAL_52324cba_4_k_cu_d22e8cb5_328204cuda3std3__45__cpo6cbeginE,@object
	.size		_ZN40_INTERNAL_52324cba_4_k_cu_d22e8cb5_328204cuda3std3__45__cpo6cbeginE,(_ZN40_INTERNAL_52324cba_4_k_cu_d22e8cb5_328204cuda3std3__48in_placeE - _ZN40_INTERNAL_52324cba_4_k_cu_d22e8cb5_328204cuda3std3__45__cpo6cbeginE)
_ZN40_INTERNAL_52324cba_4_k_cu_d22e8cb5_328204cuda3std3__45__cpo6cbeginE:
	.zero		1
	.type		_ZN40_INTERNAL_52324cba_4_k_cu_d22e8cb5_328204cuda3std3__48in_placeE,@object
	.size		_ZN40_INTERNAL_52324cba_4_k_cu_d22e8cb5_328204cuda3std3__48in_placeE,(_ZN40_INTERNAL_52324cba_4_k_cu_d22e8cb5_328204cuda3std6ranges3__45__cpo9iter_moveE - _ZN40_INTERNAL_52324cba_4_k_cu_d22e8cb5_328204cuda3std3__48in_placeE)
_ZN40_INTERNAL_52324cba_4_k_cu_d22e8cb5_328204cuda3std3__48in_placeE:
	.zero		1
	.type		_ZN40_INTERNAL_52324cba_4_k_cu_d22e8cb5_328204cuda3std6ranges3__45__cpo9iter_moveE,@object
	.size		_ZN40_INTERNAL_52324cba_4_k_cu_d22e8cb5_328204cuda3std6ranges3__45__cpo9iter_moveE,(_ZN40_INTERNAL_52324cba_4_k_cu_d22e8cb5_328204cuda3std3__45__cpo5beginE - _ZN40_INTERNAL_52324cba_4_k_cu_d22e8cb5_328204cuda3std6ranges3__45__cpo9iter_moveE)
_ZN40_INTERNAL_52324cba_4_k_cu_d22e8cb5_328204cuda3std6ranges3__45__cpo9iter_moveE:
	.zero		1
	.type		_ZN40_INTERNAL_52324cba_4_k_cu_d22e8cb5_328204cuda3std3__45__cpo5beginE,@object
	.size		_ZN40_INTERNAL_52324cba_4_k_cu_d22e8cb5_328204cuda3std3__45__cpo5beginE,(_ZN40_INTERNAL_52324cba_4_k_cu_d22e8cb5_328204cuda3std3__442_GLOBAL__N__52324cba_4_k_cu_d22e8cb5_328206ignoreE - _ZN40_INTERNAL_52324cba_4_k_cu_d22e8cb5_328204cuda3std3__45__cpo5beginE)
_ZN40_INTERNAL_52324cba_4_k_cu_d22e8cb5_328204cuda3std3__45__cpo5beginE:
	.zero		1
	.type		_ZN40_INTERNAL_52324cba_4_k_cu_d22e8cb5_328204cuda3std3__442_GLOBAL__N__52324cba_4_k_cu_d22e8cb5_328206ignoreE,@object
	.size		_ZN40_INTERNAL_52324cba_4_k_cu_d22e8cb5_328204cuda3std3__442_GLOBAL__N__52324cba_4_k_cu_d22e8cb5_328206ignoreE,(_ZN40_INTERNAL_52324cba_4_k_cu_d22e8cb5_328204cute7productE - _ZN40_INTERNAL_52324cba_4_k_cu_d22e8cb5_328204cuda3std3__442_GLOBAL__N__52324cba_4_k_cu_d22e8cb5_328206ignoreE)
_ZN40_INTERNAL_52324cba_4_k_cu_d22e8cb5_328204cuda3std3__442_GLOBAL__N__52324cba_4_k_cu_d22e8cb5_328206ignoreE:
	.zero		1
	.type		_ZN40_INTERNAL_52324cba_4_k_cu_d22e8cb5_328204cute7productE,@object
	.size		_ZN40_INTERNAL_52324cba_4_k_cu_d22e8cb5_328204cute7productE,(_ZN40_INTERNAL_52324cba_4_k_cu_d22e8cb5_328204cuda3std3__45__cpo3endE - _ZN40_INTERNAL_52324cba_4_k_cu_d22e8cb5_328204cute7productE)
_ZN40_INTERNAL_52324cba_4_k_cu_d22e8cb5_328204cute7productE:
	.zero		1
	.type		_ZN40_INTERNAL_52324cba_4_k_cu_d22e8cb5_328204cuda3std3__45__cpo3endE,@object
	.size		_ZN40_INTERNAL_52324cba_4_k_cu_d22e8cb5_328204cuda3std3__45__cpo3endE,(_ZN40_INTERNAL_52324cba_4_k_cu_d22e8cb5_328204cuda3std3__419piecewise_constructE - _ZN40_INTERNAL_52324cba_4_k_cu_d22e8cb5_328204cuda3std3__45__cpo3endE)
_ZN40_INTERNAL_52324cba_4_k_cu_d22e8cb5_328204cuda3std3__45__cpo3endE:
	.zero		1
	.type		_ZN40_INTERNAL_52324cba_4_k_cu_d22e8cb5_328204cuda3std3__419piecewise_constructE,@object
	.size		_ZN40_INTERNAL_52324cba_4_k_cu_d22e8cb5_328204cuda3std3__419piecewise_constructE,(_ZN40_INTERNAL_52324cba_4_k_cu_d22e8cb5_328204cuda3std3__45__cpo4cendE - _ZN40_INTERNAL_52324cba_4_k_cu_d22e8cb5_328204cuda3std3__419piecewise_constructE)
_ZN40_INTERNAL_52324cba_4_k_cu_d22e8cb5_328204cuda3std3__419piecewise_constructE:
	.zero		1
	.type		_ZN40_INTERNAL_52324cba_4_k_cu_d22e8cb5_328204cuda3std3__45__cpo4cendE,@object
	.size		_ZN40_INTERNAL_52324cba_4_k_cu_d22e8cb5_328204cuda3std3__45__cpo4cendE,(_ZN40_INTERNAL_52324cba_4_k_cu_d22e8cb5_328204cuda3std6ranges3__45__cpo4swapE - _ZN40_INTERNAL_52324cba_4_k_cu_d22e8cb5_328204cuda3std3__45__cpo4cendE)
_ZN40_INTERNAL_52324cba_4_k_cu_d22e8cb5_328204cuda3std3__45__cpo4cendE:
	.zero		1
	.type		_ZN40_INTERNAL_52324cba_4_k_cu_d22e8cb5_328204cuda3std6ranges3__45__cpo4swapE,@object
	.size		_ZN40_INTERNAL_52324cba_4_k_cu_d22e8cb5_328204cuda3std6ranges3__45__cpo4swapE,(.L_11 - _ZN40_INTERNAL_52324cba_4_k_cu_d22e8cb5_328204cuda3std6ranges3__45__cpo4swapE)
_ZN40_INTERNAL_52324cba_4_k_cu_d22e8cb5_328204cuda3std6ranges3__45__cpo4swapE:
	.zero		1
.L_11:


//--------------------- .nv.constant0._ZN7cutlass13device_kernelINS_4gemm6kernel13GemmUniversalIN4cute5tupleIJiiiiEEENS1_10collective13CollectiveMmaINS1_35MainloopSm100TmaUmmaWarpSpecializedILi20ELi2ELi4ENS5_IJNS4_1CILi1EEENSA_ILi4EEESB_EEEEENS5_IJNSA_ILi64EEENSA_ILi256EEENSA_ILi32EEEEEENS_12float_e5m2_tENS5_IJlSB_lEEESJ_SK_NS4_8TiledMMAINS4_8MMA_AtomIJNS4_10MMA_TraitsINS4_19SM100_MMA_F8F6F4_SSEJSJ_SJ_fSF_SG_NS4_17integral_constantINS4_4UMMA5MajorELSR_0EEESS_NSP_INSQ_7ScaleInELST_0EEESU_EEEEEENS4_6LayoutINS5_IJSB_SB_SB_EEENS5_IJNSA_ILi0EEESZ_SZ_EEEEENS5_IJNS4_10UnderscoreES12_S12_EEEEENS4_23SM90_TMA_LOAD_MULTICASTENS4_14ComposedLayoutINS4_7SwizzleILi1ELi4ELi3EEENS4_18smem_ptr_flag_bitsILi8EEENSX_INS5_IJNSA_ILi8EEESH_EEENS5_IJSH_SB_EEEEEEEvNS4_8identityENS4_13SM90_TMA_LOADES1F_vS1G_EENS_8epilogue10collective18CollectiveEpilogueINS1J_23Sm100TmaWarpSpecializedILi4ELi2ELi32ELb0ELb0EEEJSI_NS5_IJNSX_ISF_SB_EES1O_EEESJ_SK_SJ_SK_NS1J_6fusion15FusionCallbacksIS1N_NS1Q_17LinearCombinationISJ_fSJ_fLNS_15FloatRoundStyleE2EEESI_S1P_JEEENS4_5SM1004TMEM4LOAD26SM100_TMEM_LOAD_16dp32b32xES1H_NS16_INS17_ILi2ELi4ELi3EEES1A_NSX_INS5_IJS1B_SF_EEENS5_IJSF_SB_EEEEEEENS4_39AutoVectorizingCopyWithAssumedAlignmentILi128EEENS4_14SM90_TMA_STOREES24_S26_S26_EEEvvEEEEvNT_6ParamsE --------------------------
	.section	.nv.constant0._ZN7cutlass13device_kernelINS_4gemm6kernel13GemmUniversalIN4cute5tupleIJiiiiEEENS1_10collective13CollectiveMmaINS1_35MainloopSm100TmaUmmaWarpSpecializedILi20ELi2ELi4ENS5_IJNS4_1CILi1EEENSA_ILi4EEESB_EEEEENS5_IJNSA_ILi64EEENSA_ILi256EEENSA_ILi32EEEEEENS_12float_e5m2_tENS5_IJlSB_lEEESJ_SK_NS4_8TiledMMAINS4_8MMA_AtomIJNS4_10MMA_TraitsINS4_19SM100_MMA_F8F6F4_SSEJSJ_SJ_fSF_SG_NS4_17integral_constantINS4_4UMMA5MajorELSR_0EEESS_NSP_INSQ_7ScaleInELST_0EEESU_EEEEEENS4_6LayoutINS5_IJSB_SB_SB_EEENS5_IJNSA_ILi0EEESZ_SZ_EEEEENS5_IJNS4_10UnderscoreES12_S12_EEEEENS4_23SM90_TMA_LOAD_MULTICASTENS4_14ComposedLayoutINS4_7SwizzleILi1ELi4ELi3EEENS4_18smem_ptr_flag_bitsILi8EEENSX_INS5_IJNSA_ILi8EEESH_EEENS5_IJSH_SB_EEEEEEEvNS4_8identityENS4_13SM90_TMA_LOADES1F_vS1G_EENS_8epilogue10collective18CollectiveEpilogueINS1J_23Sm100TmaWarpSpecializedILi4ELi2ELi32ELb0ELb0EEEJSI_NS5_IJNSX_ISF_SB_EES1O_EEESJ_SK_SJ_SK_NS1J_6fusion15FusionCallbacksIS1N_NS1Q_17LinearCombinationISJ_fSJ_fLNS_15FloatRoundStyleE2EEESI_S1P_JEEENS4_5SM1004TMEM4LOAD26SM100_TMEM_LOAD_16dp32b32xES1H_NS16_INS17_ILi2ELi4ELi3EEES1A_NSX_INS5_IJS1B_SF_EEENS5_IJSF_SB_EEEEEEENS4_39AutoVectorizingCopyWithAssumedAlignmentILi128EEENS4_14SM90_TMA_STOREES24_S26_S26_EEEvvEEEEvNT_6ParamsE,"a",@progbits
	.sectionflags	@""
	.align	4
.nv.constant0._ZN7cutlass13device_kernelINS_4gemm6kernel13GemmUniversalIN4cute5tupleIJiiiiEEENS1_10collective13CollectiveMmaINS1_35MainloopSm100TmaUmmaWarpSpecializedILi20ELi2ELi4ENS5_IJNS4_1CILi1EEENSA_ILi4EEESB_EEEEENS5_IJNSA_ILi64EEENSA_ILi256EEENSA_ILi32EEEEEENS_12float_e5m2_tENS5_IJlSB_lEEESJ_SK_NS4_8TiledMMAINS4_8MMA_AtomIJNS4_10MMA_TraitsINS4_19SM100_MMA_F8F6F4_SSEJSJ_SJ_fSF_SG_NS4_17integral_constantINS4_4UMMA5MajorELSR_0EEESS_NSP_INSQ_7ScaleInELST_0EEESU_EEEEEENS4_6LayoutINS5_IJSB_SB_SB_EEENS5_IJNSA_ILi0EEESZ_SZ_EEEEENS5_IJNS4_10UnderscoreES12_S12_EEEEENS4_23SM90_TMA_LOAD_MULTICASTENS4_14ComposedLayoutINS4_7SwizzleILi1ELi4ELi3EEENS4_18smem_ptr_flag_bitsILi8EEENSX_INS5_IJNSA_ILi8EEESH_EEENS5_IJSH_SB_EEEEEEEvNS4_8identityENS4_13SM90_TMA_LOADES1F_vS1G_EENS_8epilogue10collective18CollectiveEpilogueINS1J_23Sm100TmaWarpSpecializedILi4ELi2ELi32ELb0ELb0EEEJSI_NS5_IJNSX_ISF_SB_EES1O_EEESJ_SK_SJ_SK_NS1J_6fusion15FusionCallbacksIS1N_NS1Q_17LinearCombinationISJ_fSJ_fLNS_15FloatRoundStyleE2EEESI_S1P_JEEENS4_5SM1004TMEM4LOAD26SM100_TMEM_LOAD_16dp32b32xES1H_NS16_INS17_ILi2ELi4ELi3EEES1A_NSX_INS5_IJS1B_SF_EEENS5_IJSF_SB_EEEEEEENS4_39AutoVectorizingCopyWithAssumedAlignmentILi128EEENS4_14SM90_TMA_STOREES24_S26_S26_EEEvvEEEEvNT_6ParamsE:
	.zero		2944


//--------------------- SYMBOLS --------------------------

	.type		.nv.reservedSmem.offset0,@object
	.size		.nv.reservedSmem.offset0,0x4
	.type		.nv.reservedSmem.cap,@object
	.size		.nv.reservedSmem.cap,0x4
	.type		__assertfail,@function
